//
// Generated by NVIDIA NVVM Compiler
//
// Compiler Build ID: CL-36424714
// Cuda compilation tools, release 13.0, V13.0.88
// Based on NVVM 20.0.0
//

.version 9.0
.target sm_100
.address_size 64

	// .globl	_Z17VecScaleKernelGSLPdS_S_i
.extern .func  (.param .b32 func_retval0) vprintf
(
	.param .b64 vprintf_param_0,
	.param .b64 vprintf_param_1
)
;
.global .align 1 .b8 $str[28] = {72, 101, 108, 108, 111, 32, 119, 111, 114, 108, 100, 32, 37, 100, 32, 37, 108, 102, 32, 37, 108, 102, 32, 37, 108, 102, 10};
.global .align 1 .b8 $str$1[25] = {80, 114, 105, 110, 116, 65, 82, 82, 65, 89, 68, 69, 86, 73, 67, 69, 32, 37, 100, 32, 37, 108, 102, 10};

.visible .entry _Z17VecScaleKernelGSLPdS_S_i(
	.param .u64 .ptr .align 1 _Z17VecScaleKernelGSLPdS_S_i_param_0,
	.param .u64 .ptr .align 1 _Z17VecScaleKernelGSLPdS_S_i_param_1,
	.param .u64 .ptr .align 1 _Z17VecScaleKernelGSLPdS_S_i_param_2,
	.param .u32 _Z17VecScaleKernelGSLPdS_S_i_param_3
)
{
	.reg .pred 	%p<3>;
	.reg .b32 	%r<11>;
	.reg .b64 	%rd<11>;
	.reg .b64 	%fd<6>;

	ld.param.u64 	%rd4, [_Z17VecScaleKernelGSLPdS_S_i_param_0];
	ld.param.u64 	%rd5, [_Z17VecScaleKernelGSLPdS_S_i_param_1];
	ld.param.u64 	%rd6, [_Z17VecScaleKernelGSLPdS_S_i_param_2];
	ld.param.u32 	%r6, [_Z17VecScaleKernelGSLPdS_S_i_param_3];
	mov.u32 	%r7, %ctaid.x;
	mov.u32 	%r1, %ntid.x;
	mov.u32 	%r8, %tid.x;
	mad.lo.s32 	%r10, %r7, %r1, %r8;
	setp.ge.s32 	%p1, %r10, %r6;
	@%p1 bra 	$L__BB0_3;
	mov.u32 	%r9, %nctaid.x;
	mul.lo.s32 	%r3, %r1, %r9;
	cvta.to.global.u64 	%rd1, %rd5;
	cvta.to.global.u64 	%rd2, %rd6;
	cvta.to.global.u64 	%rd3, %rd4;
$L__BB0_2:
	mul.wide.s32 	%rd7, %r10, 8;
	add.s64 	%rd8, %rd1, %rd7;
	ld.global.nc.f64 	%fd1, [%rd8];
	add.s64 	%rd9, %rd2, %rd7;
	ld.global.nc.f64 	%fd2, [%rd9];
	div.rn.f64 	%fd3, %fd1, %fd2;
	add.s64 	%rd10, %rd3, %rd7;
	ld.global.f64 	%fd4, [%rd10];
	add.f64 	%fd5, %fd4, %fd3;
	st.global.f64 	[%rd10], %fd5;
	add.s32 	%r10, %r10, %r3;
	setp.lt.s32 	%p2, %r10, %r6;
	@%p2 bra 	$L__BB0_2;
$L__BB0_3:
	ret;

}
	// .globl	_Z5dummyPdS_S_i
.visible .entry _Z5dummyPdS_S_i(
	.param .u64 .ptr .align 1 _Z5dummyPdS_S_i_param_0,
	.param .u64 .ptr .align 1 _Z5dummyPdS_S_i_param_1,
	.param .u64 .ptr .align 1 _Z5dummyPdS_S_i_param_2,
	.param .u32 _Z5dummyPdS_S_i_param_3
)
{
	.local .align 16 .b8 	__local_depot1[32];
	.reg .b64 	%SP;
	.reg .b64 	%SPL;
	.reg .pred 	%p<2>;
	.reg .b32 	%r<8>;
	.reg .b64 	%rd<11>;
	.reg .b64 	%fd<4>;

	mov.u64 	%SPL, __local_depot1;
	cvta.local.u64 	%SP, %SPL;
	ld.param.u64 	%rd1, [_Z5dummyPdS_S_i_param_0];
	ld.param.u64 	%rd2, [_Z5dummyPdS_S_i_param_1];
	ld.param.u64 	%rd3, [_Z5dummyPdS_S_i_param_2];
	ld.param.u32 	%r1, [_Z5dummyPdS_S_i_param_3];
	mov.u32 	%r2, %ctaid.x;
	mov.u32 	%r3, %ntid.x;
	mov.u32 	%r4, %tid.x;
	mad.lo.s32 	%r5, %r2, %r3, %r4;
	setp.gt.s32 	%p1, %r5, 9;
	@%p1 bra 	$L__BB1_2;
	add.u64 	%rd4, %SP, 0;
	add.u64 	%rd5, %SPL, 0;
	cvta.to.global.u64 	%rd6, %rd1;
	cvta.to.global.u64 	%rd7, %rd2;
	cvta.to.global.u64 	%rd8, %rd3;
	ld.global.f64 	%fd1, [%rd6];
	ld.global.f64 	%fd2, [%rd7];
	ld.global.f64 	%fd3, [%rd8];
	st.local.u32 	[%rd5], %r1;
	st.local.f64 	[%rd5+8], %fd1;
	st.local.v2.f64 	[%rd5+16], {%fd2, %fd3};
	mov.u64 	%rd9, $str;
	cvta.global.u64 	%rd10, %rd9;
	{ // callseq 0, 0
	.param .b64 param0;
	st.param.b64 	[param0], %rd10;
	.param .b64 param1;
	st.param.b64 	[param1], %rd4;
	.param .b32 retval0;
	call.uni (retval0), 
	vprintf, 
	(
	param0, 
	param1
	);
	ld.param.b32 	%r6, [retval0];
	} // callseq 0
$L__BB1_2:
	ret;

}
	// .globl	_Z22PrintDeviceArrayKernelPdi
.visible .entry _Z22PrintDeviceArrayKernelPdi(
	.param .u64 .ptr .align 1 _Z22PrintDeviceArrayKernelPdi_param_0,
	.param .u32 _Z22PrintDeviceArrayKernelPdi_param_1
)
{
	.local .align 16 .b8 	__local_depot2[16];
	.reg .b64 	%SP;
	.reg .b64 	%SPL;
	.reg .pred 	%p<2>;
	.reg .b32 	%r<8>;
	.reg .b64 	%rd<9>;
	.reg .b64 	%fd<2>;

	mov.u64 	%SPL, __local_depot2;
	cvta.local.u64 	%SP, %SPL;
	ld.param.u64 	%rd1, [_Z22PrintDeviceArrayKernelPdi_param_0];
	ld.param.u32 	%r2, [_Z22PrintDeviceArrayKernelPdi_param_1];
	mov.u32 	%r3, %ctaid.x;
	mov.u32 	%r4, %ntid.x;
	mov.u32 	%r5, %tid.x;
	mad.lo.s32 	%r1, %r3, %r4, %r5;
	setp.ge.s32 	%p1, %r1, %r2;
	@%p1 bra 	$L__BB2_2;
	add.u64 	%rd2, %SP, 0;
	add.u64 	%rd3, %SPL, 0;
	cvta.to.global.u64 	%rd4, %rd1;
	mul.wide.s32 	%rd5, %r1, 8;
	add.s64 	%rd6, %rd4, %rd5;
	ld.global.f64 	%fd1, [%rd6];
	st.local.u32 	[%rd3], %r1;
	st.local.f64 	[%rd3+8], %fd1;
	mov.u64 	%rd7, $str$1;
	cvta.global.u64 	%rd8, %rd7;
	{ // callseq 1, 0
	.param .b64 param0;
	st.param.b64 	[param0], %rd8;
	.param .b64 param1;
	st.param.b64 	[param1], %rd2;
	.param .b32 retval0;
	call.uni (retval0), 
	vprintf, 
	(
	param0, 
	param1
	);
	ld.param.b32 	%r6, [retval0];
	} // callseq 1
$L__BB2_2:
	ret;

}
	// .globl	VecScaleKernel
.visible .entry VecScaleKernel(
	.param .u64 .ptr .align 1 VecScaleKernel_param_0,
	.param .u64 .ptr .align 1 VecScaleKernel_param_1,
	.param .u64 .ptr .align 1 VecScaleKernel_param_2,
	.param .u32 VecScaleKernel_param_3
)
{
	.reg .pred 	%p<2>;
	.reg .b32 	%r<6>;
	.reg .b64 	%rd<11>;
	.reg .b64 	%fd<6>;

	ld.param.u64 	%rd1, [VecScaleKernel_param_0];
	ld.param.u64 	%rd2, [VecScaleKernel_param_1];
	ld.param.u64 	%rd3, [VecScaleKernel_param_2];
	ld.param.u32 	%r2, [VecScaleKernel_param_3];
	mov.u32 	%r3, %ctaid.x;
	mov.u32 	%r4, %ntid.x;
	mov.u32 	%r5, %tid.x;
	mad.lo.s32 	%r1, %r3, %r4, %r5;
	setp.ge.s32 	%p1, %r1, %r2;
	@%p1 bra 	$L__BB3_2;
	cvta.to.global.u64 	%rd4, %rd2;
	cvta.to.global.u64 	%rd5, %rd3;
	cvta.to.global.u64 	%rd6, %rd1;
	mul.wide.s32 	%rd7, %r1, 8;
	add.s64 	%rd8, %rd4, %rd7;
	ld.global.nc.f64 	%fd1, [%rd8];
	add.s64 	%rd9, %rd5, %rd7;
	ld.global.nc.f64 	%fd2, [%rd9];
	div.rn.f64 	%fd3, %fd1, %fd2;
	add.s64 	%rd10, %rd6, %rd7;
	ld.global.f64 	%fd4, [%rd10];
	add.f64 	%fd5, %fd4, %fd3;
	st.global.f64 	[%rd10], %fd5;
$L__BB3_2:
	ret;

}
	// .globl	VecScaleKernelWithNorms1
.visible .entry VecScaleKernelWithNorms1(
	.param .u64 .ptr .align 1 VecScaleKernelWithNorms1_param_0,
	.param .u64 .ptr .align 1 VecScaleKernelWithNorms1_param_1,
	.param .u64 .ptr .align 1 VecScaleKernelWithNorms1_param_2,
	.param .u64 .ptr .align 1 VecScaleKernelWithNorms1_param_3,
	.param .u64 .ptr .align 1 VecScaleKernelWithNorms1_param_4,
	.param .u64 .ptr .align 1 VecScaleKernelWithNorms1_param_5,
	.param .u64 .ptr .align 1 VecScaleKernelWithNorms1_param_6,
	.param .u32 VecScaleKernelWithNorms1_param_7
)
{
	.reg .pred 	%p<20>;
	.reg .b32 	%r<70>;
	.reg .b64 	%rd<41>;
	.reg .b64 	%fd<224>;

	ld.param.u64 	%rd5, [VecScaleKernelWithNorms1_param_0];
	ld.param.u64 	%rd6, [VecScaleKernelWithNorms1_param_1];
	ld.param.u64 	%rd7, [VecScaleKernelWithNorms1_param_2];
	ld.param.u64 	%rd8, [VecScaleKernelWithNorms1_param_3];
	ld.param.u64 	%rd10, [VecScaleKernelWithNorms1_param_4];
	ld.param.u64 	%rd9, [VecScaleKernelWithNorms1_param_5];
	ld.param.u64 	%rd11, [VecScaleKernelWithNorms1_param_6];
	ld.param.u32 	%r44, [VecScaleKernelWithNorms1_param_7];
	cvta.to.global.u64 	%rd1, %rd10;
	cvta.to.global.u64 	%rd2, %rd11;
	mov.u32 	%r45, %ctaid.x;
	mov.u32 	%r46, %ntid.x;
	mov.u32 	%r47, %tid.x;
	mad.lo.s32 	%r1, %r45, %r46, %r47;
	setp.ge.s32 	%p1, %r1, %r44;
	@%p1 bra 	$L__BB4_28;
	cvta.to.global.u64 	%rd12, %rd8;
	mul.wide.s32 	%rd13, %r1, 4;
	add.s64 	%rd14, %rd12, %rd13;
	ld.global.nc.u32 	%r58, [%rd14];
	ld.global.nc.u32 	%r3, [%rd14+4];
	setp.ge.s32 	%p2, %r58, %r3;
	mov.f64 	%fd223, 0d0000000000000000;
	@%p2 bra 	$L__BB4_14;
	add.s32 	%r48, %r58, 1;
	max.s32 	%r49, %r3, %r48;
	sub.s32 	%r4, %r49, %r58;
	and.b32  	%r5, %r4, 15;
	sub.s32 	%r50, %r58, %r49;
	setp.gt.u32 	%p3, %r50, -16;
	mov.f64 	%fd223, 0d0000000000000000;
	@%p3 bra 	$L__BB4_5;
	and.b32  	%r51, %r4, -16;
	neg.s32 	%r56, %r51;
	add.s64 	%rd3, %rd1, 64;
	mov.f64 	%fd223, 0d0000000000000000;
$L__BB4_4:
	.pragma "nounroll";
	mul.wide.s32 	%rd15, %r58, 8;
	add.s64 	%rd16, %rd3, %rd15;
	ld.global.nc.f64 	%fd31, [%rd16+-64];
	abs.f64 	%fd32, %fd31;
	add.f64 	%fd33, %fd223, %fd32;
	ld.global.nc.f64 	%fd34, [%rd16+-56];
	abs.f64 	%fd35, %fd34;
	add.f64 	%fd36, %fd33, %fd35;
	ld.global.nc.f64 	%fd37, [%rd16+-48];
	abs.f64 	%fd38, %fd37;
	add.f64 	%fd39, %fd36, %fd38;
	ld.global.nc.f64 	%fd40, [%rd16+-40];
	abs.f64 	%fd41, %fd40;
	add.f64 	%fd42, %fd39, %fd41;
	ld.global.nc.f64 	%fd43, [%rd16+-32];
	abs.f64 	%fd44, %fd43;
	add.f64 	%fd45, %fd42, %fd44;
	ld.global.nc.f64 	%fd46, [%rd16+-24];
	abs.f64 	%fd47, %fd46;
	add.f64 	%fd48, %fd45, %fd47;
	ld.global.nc.f64 	%fd49, [%rd16+-16];
	abs.f64 	%fd50, %fd49;
	add.f64 	%fd51, %fd48, %fd50;
	ld.global.nc.f64 	%fd52, [%rd16+-8];
	abs.f64 	%fd53, %fd52;
	add.f64 	%fd54, %fd51, %fd53;
	ld.global.nc.f64 	%fd55, [%rd16];
	abs.f64 	%fd56, %fd55;
	add.f64 	%fd57, %fd54, %fd56;
	ld.global.nc.f64 	%fd58, [%rd16+8];
	abs.f64 	%fd59, %fd58;
	add.f64 	%fd60, %fd57, %fd59;
	ld.global.nc.f64 	%fd61, [%rd16+16];
	abs.f64 	%fd62, %fd61;
	add.f64 	%fd63, %fd60, %fd62;
	ld.global.nc.f64 	%fd64, [%rd16+24];
	abs.f64 	%fd65, %fd64;
	add.f64 	%fd66, %fd63, %fd65;
	ld.global.nc.f64 	%fd67, [%rd16+32];
	abs.f64 	%fd68, %fd67;
	add.f64 	%fd69, %fd66, %fd68;
	ld.global.nc.f64 	%fd70, [%rd16+40];
	abs.f64 	%fd71, %fd70;
	add.f64 	%fd72, %fd69, %fd71;
	ld.global.nc.f64 	%fd73, [%rd16+48];
	abs.f64 	%fd74, %fd73;
	add.f64 	%fd75, %fd72, %fd74;
	ld.global.nc.f64 	%fd76, [%rd16+56];
	abs.f64 	%fd77, %fd76;
	add.f64 	%fd223, %fd75, %fd77;
	add.s32 	%r58, %r58, 16;
	add.s32 	%r56, %r56, 16;
	setp.ne.s32 	%p4, %r56, 0;
	@%p4 bra 	$L__BB4_4;
$L__BB4_5:
	setp.eq.s32 	%p5, %r5, 0;
	@%p5 bra 	$L__BB4_14;
	and.b32  	%r12, %r4, 7;
	setp.lt.u32 	%p6, %r5, 8;
	@%p6 bra 	$L__BB4_8;
	mul.wide.s32 	%rd17, %r58, 8;
	add.s64 	%rd18, %rd1, %rd17;
	ld.global.nc.f64 	%fd79, [%rd18];
	abs.f64 	%fd80, %fd79;
	add.f64 	%fd81, %fd223, %fd80;
	ld.global.nc.f64 	%fd82, [%rd18+8];
	abs.f64 	%fd83, %fd82;
	add.f64 	%fd84, %fd81, %fd83;
	ld.global.nc.f64 	%fd85, [%rd18+16];
	abs.f64 	%fd86, %fd85;
	add.f64 	%fd87, %fd84, %fd86;
	ld.global.nc.f64 	%fd88, [%rd18+24];
	abs.f64 	%fd89, %fd88;
	add.f64 	%fd90, %fd87, %fd89;
	ld.global.nc.f64 	%fd91, [%rd18+32];
	abs.f64 	%fd92, %fd91;
	add.f64 	%fd93, %fd90, %fd92;
	ld.global.nc.f64 	%fd94, [%rd18+40];
	abs.f64 	%fd95, %fd94;
	add.f64 	%fd96, %fd93, %fd95;
	ld.global.nc.f64 	%fd97, [%rd18+48];
	abs.f64 	%fd98, %fd97;
	add.f64 	%fd99, %fd96, %fd98;
	ld.global.nc.f64 	%fd100, [%rd18+56];
	abs.f64 	%fd101, %fd100;
	add.f64 	%fd223, %fd99, %fd101;
	add.s32 	%r58, %r58, 8;
$L__BB4_8:
	setp.eq.s32 	%p7, %r12, 0;
	@%p7 bra 	$L__BB4_14;
	and.b32  	%r15, %r4, 3;
	setp.lt.u32 	%p8, %r12, 4;
	@%p8 bra 	$L__BB4_11;
	mul.wide.s32 	%rd19, %r58, 8;
	add.s64 	%rd20, %rd1, %rd19;
	ld.global.nc.f64 	%fd103, [%rd20];
	abs.f64 	%fd104, %fd103;
	add.f64 	%fd105, %fd223, %fd104;
	ld.global.nc.f64 	%fd106, [%rd20+8];
	abs.f64 	%fd107, %fd106;
	add.f64 	%fd108, %fd105, %fd107;
	ld.global.nc.f64 	%fd109, [%rd20+16];
	abs.f64 	%fd110, %fd109;
	add.f64 	%fd111, %fd108, %fd110;
	ld.global.nc.f64 	%fd112, [%rd20+24];
	abs.f64 	%fd113, %fd112;
	add.f64 	%fd223, %fd111, %fd113;
	add.s32 	%r58, %r58, 4;
$L__BB4_11:
	setp.eq.s32 	%p9, %r15, 0;
	@%p9 bra 	$L__BB4_14;
	neg.s32 	%r61, %r15;
$L__BB4_13:
	.pragma "nounroll";
	mul.wide.s32 	%rd21, %r58, 8;
	add.s64 	%rd22, %rd1, %rd21;
	ld.global.nc.f64 	%fd114, [%rd22];
	abs.f64 	%fd115, %fd114;
	add.f64 	%fd223, %fd223, %fd115;
	add.s32 	%r58, %r58, 1;
	add.s32 	%r61, %r61, 1;
	setp.ne.s32 	%p10, %r61, 0;
	@%p10 bra 	$L__BB4_13;
$L__BB4_14:
	cvta.to.global.u64 	%rd23, %rd9;
	add.s64 	%rd25, %rd23, %rd13;
	ld.global.nc.u32 	%r65, [%rd25];
	ld.global.nc.u32 	%r24, [%rd25+4];
	setp.ge.s32 	%p11, %r65, %r24;
	@%p11 bra 	$L__BB4_27;
	add.s32 	%r52, %r65, 1;
	max.s32 	%r53, %r24, %r52;
	sub.s32 	%r25, %r53, %r65;
	and.b32  	%r26, %r25, 15;
	sub.s32 	%r54, %r65, %r53;
	setp.gt.u32 	%p12, %r54, -16;
	@%p12 bra 	$L__BB4_18;
	and.b32  	%r55, %r25, -16;
	neg.s32 	%r63, %r55;
	add.s64 	%rd4, %rd2, 64;
$L__BB4_17:
	.pragma "nounroll";
	mul.wide.s32 	%rd26, %r65, 8;
	add.s64 	%rd27, %rd4, %rd26;
	ld.global.nc.f64 	%fd117, [%rd27+-64];
	abs.f64 	%fd118, %fd117;
	add.f64 	%fd119, %fd223, %fd118;
	ld.global.nc.f64 	%fd120, [%rd27+-56];
	abs.f64 	%fd121, %fd120;
	add.f64 	%fd122, %fd119, %fd121;
	ld.global.nc.f64 	%fd123, [%rd27+-48];
	abs.f64 	%fd124, %fd123;
	add.f64 	%fd125, %fd122, %fd124;
	ld.global.nc.f64 	%fd126, [%rd27+-40];
	abs.f64 	%fd127, %fd126;
	add.f64 	%fd128, %fd125, %fd127;
	ld.global.nc.f64 	%fd129, [%rd27+-32];
	abs.f64 	%fd130, %fd129;
	add.f64 	%fd131, %fd128, %fd130;
	ld.global.nc.f64 	%fd132, [%rd27+-24];
	abs.f64 	%fd133, %fd132;
	add.f64 	%fd134, %fd131, %fd133;
	ld.global.nc.f64 	%fd135, [%rd27+-16];
	abs.f64 	%fd136, %fd135;
	add.f64 	%fd137, %fd134, %fd136;
	ld.global.nc.f64 	%fd138, [%rd27+-8];
	abs.f64 	%fd139, %fd138;
	add.f64 	%fd140, %fd137, %fd139;
	ld.global.nc.f64 	%fd141, [%rd27];
	abs.f64 	%fd142, %fd141;
	add.f64 	%fd143, %fd140, %fd142;
	ld.global.nc.f64 	%fd144, [%rd27+8];
	abs.f64 	%fd145, %fd144;
	add.f64 	%fd146, %fd143, %fd145;
	ld.global.nc.f64 	%fd147, [%rd27+16];
	abs.f64 	%fd148, %fd147;
	add.f64 	%fd149, %fd146, %fd148;
	ld.global.nc.f64 	%fd150, [%rd27+24];
	abs.f64 	%fd151, %fd150;
	add.f64 	%fd152, %fd149, %fd151;
	ld.global.nc.f64 	%fd153, [%rd27+32];
	abs.f64 	%fd154, %fd153;
	add.f64 	%fd155, %fd152, %fd154;
	ld.global.nc.f64 	%fd156, [%rd27+40];
	abs.f64 	%fd157, %fd156;
	add.f64 	%fd158, %fd155, %fd157;
	ld.global.nc.f64 	%fd159, [%rd27+48];
	abs.f64 	%fd160, %fd159;
	add.f64 	%fd161, %fd158, %fd160;
	ld.global.nc.f64 	%fd162, [%rd27+56];
	abs.f64 	%fd163, %fd162;
	add.f64 	%fd223, %fd161, %fd163;
	add.s32 	%r65, %r65, 16;
	add.s32 	%r63, %r63, 16;
	setp.ne.s32 	%p13, %r63, 0;
	@%p13 bra 	$L__BB4_17;
$L__BB4_18:
	setp.eq.s32 	%p14, %r26, 0;
	@%p14 bra 	$L__BB4_27;
	and.b32  	%r33, %r25, 7;
	setp.lt.u32 	%p15, %r26, 8;
	@%p15 bra 	$L__BB4_21;
	mul.wide.s32 	%rd28, %r65, 8;
	add.s64 	%rd29, %rd2, %rd28;
	ld.global.nc.f64 	%fd165, [%rd29];
	abs.f64 	%fd166, %fd165;
	add.f64 	%fd167, %fd223, %fd166;
	ld.global.nc.f64 	%fd168, [%rd29+8];
	abs.f64 	%fd169, %fd168;
	add.f64 	%fd170, %fd167, %fd169;
	ld.global.nc.f64 	%fd171, [%rd29+16];
	abs.f64 	%fd172, %fd171;
	add.f64 	%fd173, %fd170, %fd172;
	ld.global.nc.f64 	%fd174, [%rd29+24];
	abs.f64 	%fd175, %fd174;
	add.f64 	%fd176, %fd173, %fd175;
	ld.global.nc.f64 	%fd177, [%rd29+32];
	abs.f64 	%fd178, %fd177;
	add.f64 	%fd179, %fd176, %fd178;
	ld.global.nc.f64 	%fd180, [%rd29+40];
	abs.f64 	%fd181, %fd180;
	add.f64 	%fd182, %fd179, %fd181;
	ld.global.nc.f64 	%fd183, [%rd29+48];
	abs.f64 	%fd184, %fd183;
	add.f64 	%fd185, %fd182, %fd184;
	ld.global.nc.f64 	%fd186, [%rd29+56];
	abs.f64 	%fd187, %fd186;
	add.f64 	%fd223, %fd185, %fd187;
	add.s32 	%r65, %r65, 8;
$L__BB4_21:
	setp.eq.s32 	%p16, %r33, 0;
	@%p16 bra 	$L__BB4_27;
	and.b32  	%r36, %r25, 3;
	setp.lt.u32 	%p17, %r33, 4;
	@%p17 bra 	$L__BB4_24;
	mul.wide.s32 	%rd30, %r65, 8;
	add.s64 	%rd31, %rd2, %rd30;
	ld.global.nc.f64 	%fd189, [%rd31];
	abs.f64 	%fd190, %fd189;
	add.f64 	%fd191, %fd223, %fd190;
	ld.global.nc.f64 	%fd192, [%rd31+8];
	abs.f64 	%fd193, %fd192;
	add.f64 	%fd194, %fd191, %fd193;
	ld.global.nc.f64 	%fd195, [%rd31+16];
	abs.f64 	%fd196, %fd195;
	add.f64 	%fd197, %fd194, %fd196;
	ld.global.nc.f64 	%fd198, [%rd31+24];
	abs.f64 	%fd199, %fd198;
	add.f64 	%fd223, %fd197, %fd199;
	add.s32 	%r65, %r65, 4;
$L__BB4_24:
	setp.eq.s32 	%p18, %r36, 0;
	@%p18 bra 	$L__BB4_27;
	neg.s32 	%r68, %r36;
$L__BB4_26:
	.pragma "nounroll";
	mul.wide.s32 	%rd32, %r65, 8;
	add.s64 	%rd33, %rd2, %rd32;
	ld.global.nc.f64 	%fd200, [%rd33];
	abs.f64 	%fd201, %fd200;
	add.f64 	%fd223, %fd223, %fd201;
	add.s32 	%r65, %r65, 1;
	add.s32 	%r68, %r68, 1;
	setp.ne.s32 	%p19, %r68, 0;
	@%p19 bra 	$L__BB4_26;
$L__BB4_27:
	cvta.to.global.u64 	%rd34, %rd6;
	mul.wide.s32 	%rd35, %r1, 8;
	add.s64 	%rd36, %rd34, %rd35;
	ld.global.nc.f64 	%fd202, [%rd36];
	div.rn.f64 	%fd203, %fd202, %fd223;
	cvta.to.global.u64 	%rd37, %rd5;
	add.s64 	%rd38, %rd37, %rd35;
	ld.global.f64 	%fd204, [%rd38];
	add.f64 	%fd205, %fd204, %fd203;
	st.global.f64 	[%rd38], %fd205;
	cvta.to.global.u64 	%rd39, %rd7;
	add.s64 	%rd40, %rd39, %rd35;
	st.global.f64 	[%rd40], %fd223;
$L__BB4_28:
	ret;

}
	// .globl	VecScaleKernelWithNorms2
.visible .entry VecScaleKernelWithNorms2(
	.param .u64 .ptr .align 1 VecScaleKernelWithNorms2_param_0,
	.param .u64 .ptr .align 1 VecScaleKernelWithNorms2_param_1,
	.param .u64 .ptr .align 1 VecScaleKernelWithNorms2_param_2,
	.param .u64 .ptr .align 1 VecScaleKernelWithNorms2_param_3,
	.param .u64 .ptr .align 1 VecScaleKernelWithNorms2_param_4,
	.param .u64 .ptr .align 1 VecScaleKernelWithNorms2_param_5,
	.param .u64 .ptr .align 1 VecScaleKernelWithNorms2_param_6,
	.param .u32 VecScaleKernelWithNorms2_param_7
)
{
	.reg .pred 	%p<11>;
	.reg .b32 	%r<38>;
	.reg .b64 	%rd<26>;
	.reg .b64 	%fd<116>;

	ld.param.u64 	%rd3, [VecScaleKernelWithNorms2_param_0];
	ld.param.u64 	%rd4, [VecScaleKernelWithNorms2_param_1];
	ld.param.u64 	%rd5, [VecScaleKernelWithNorms2_param_2];
	ld.param.u64 	%rd6, [VecScaleKernelWithNorms2_param_3];
	ld.param.u64 	%rd7, [VecScaleKernelWithNorms2_param_4];
	ld.param.u32 	%r23, [VecScaleKernelWithNorms2_param_7];
	cvta.to.global.u64 	%rd1, %rd7;
	mov.u32 	%r24, %ctaid.x;
	mov.u32 	%r25, %ntid.x;
	mov.u32 	%r26, %tid.x;
	mad.lo.s32 	%r1, %r24, %r25, %r26;
	setp.ge.s32 	%p1, %r1, %r23;
	@%p1 bra 	$L__BB5_15;
	cvta.to.global.u64 	%rd8, %rd6;
	mul.wide.s32 	%rd9, %r1, 4;
	add.s64 	%rd10, %rd8, %rd9;
	ld.global.nc.u32 	%r33, [%rd10];
	ld.global.nc.u32 	%r3, [%rd10+4];
	setp.ge.s32 	%p2, %r33, %r3;
	mov.f64 	%fd115, 0d0000000000000000;
	@%p2 bra 	$L__BB5_14;
	add.s32 	%r27, %r33, 1;
	max.s32 	%r28, %r3, %r27;
	sub.s32 	%r4, %r28, %r33;
	and.b32  	%r5, %r4, 15;
	sub.s32 	%r29, %r33, %r28;
	setp.gt.u32 	%p3, %r29, -16;
	mov.f64 	%fd115, 0d0000000000000000;
	@%p3 bra 	$L__BB5_5;
	and.b32  	%r30, %r4, -16;
	neg.s32 	%r31, %r30;
	add.s64 	%rd2, %rd1, 64;
	mov.f64 	%fd115, 0d0000000000000000;
$L__BB5_4:
	.pragma "nounroll";
	mul.wide.s32 	%rd11, %r33, 8;
	add.s64 	%rd12, %rd2, %rd11;
	ld.global.nc.f64 	%fd18, [%rd12+-64];
	abs.f64 	%fd19, %fd18;
	add.f64 	%fd20, %fd115, %fd19;
	ld.global.nc.f64 	%fd21, [%rd12+-56];
	abs.f64 	%fd22, %fd21;
	add.f64 	%fd23, %fd20, %fd22;
	ld.global.nc.f64 	%fd24, [%rd12+-48];
	abs.f64 	%fd25, %fd24;
	add.f64 	%fd26, %fd23, %fd25;
	ld.global.nc.f64 	%fd27, [%rd12+-40];
	abs.f64 	%fd28, %fd27;
	add.f64 	%fd29, %fd26, %fd28;
	ld.global.nc.f64 	%fd30, [%rd12+-32];
	abs.f64 	%fd31, %fd30;
	add.f64 	%fd32, %fd29, %fd31;
	ld.global.nc.f64 	%fd33, [%rd12+-24];
	abs.f64 	%fd34, %fd33;
	add.f64 	%fd35, %fd32, %fd34;
	ld.global.nc.f64 	%fd36, [%rd12+-16];
	abs.f64 	%fd37, %fd36;
	add.f64 	%fd38, %fd35, %fd37;
	ld.global.nc.f64 	%fd39, [%rd12+-8];
	abs.f64 	%fd40, %fd39;
	add.f64 	%fd41, %fd38, %fd40;
	ld.global.nc.f64 	%fd42, [%rd12];
	abs.f64 	%fd43, %fd42;
	add.f64 	%fd44, %fd41, %fd43;
	ld.global.nc.f64 	%fd45, [%rd12+8];
	abs.f64 	%fd46, %fd45;
	add.f64 	%fd47, %fd44, %fd46;
	ld.global.nc.f64 	%fd48, [%rd12+16];
	abs.f64 	%fd49, %fd48;
	add.f64 	%fd50, %fd47, %fd49;
	ld.global.nc.f64 	%fd51, [%rd12+24];
	abs.f64 	%fd52, %fd51;
	add.f64 	%fd53, %fd50, %fd52;
	ld.global.nc.f64 	%fd54, [%rd12+32];
	abs.f64 	%fd55, %fd54;
	add.f64 	%fd56, %fd53, %fd55;
	ld.global.nc.f64 	%fd57, [%rd12+40];
	abs.f64 	%fd58, %fd57;
	add.f64 	%fd59, %fd56, %fd58;
	ld.global.nc.f64 	%fd60, [%rd12+48];
	abs.f64 	%fd61, %fd60;
	add.f64 	%fd62, %fd59, %fd61;
	ld.global.nc.f64 	%fd63, [%rd12+56];
	abs.f64 	%fd64, %fd63;
	add.f64 	%fd115, %fd62, %fd64;
	add.s32 	%r33, %r33, 16;
	add.s32 	%r31, %r31, 16;
	setp.ne.s32 	%p4, %r31, 0;
	@%p4 bra 	$L__BB5_4;
$L__BB5_5:
	setp.eq.s32 	%p5, %r5, 0;
	@%p5 bra 	$L__BB5_14;
	and.b32  	%r12, %r4, 7;
	setp.lt.u32 	%p6, %r5, 8;
	@%p6 bra 	$L__BB5_8;
	mul.wide.s32 	%rd13, %r33, 8;
	add.s64 	%rd14, %rd1, %rd13;
	ld.global.nc.f64 	%fd66, [%rd14];
	abs.f64 	%fd67, %fd66;
	add.f64 	%fd68, %fd115, %fd67;
	ld.global.nc.f64 	%fd69, [%rd14+8];
	abs.f64 	%fd70, %fd69;
	add.f64 	%fd71, %fd68, %fd70;
	ld.global.nc.f64 	%fd72, [%rd14+16];
	abs.f64 	%fd73, %fd72;
	add.f64 	%fd74, %fd71, %fd73;
	ld.global.nc.f64 	%fd75, [%rd14+24];
	abs.f64 	%fd76, %fd75;
	add.f64 	%fd77, %fd74, %fd76;
	ld.global.nc.f64 	%fd78, [%rd14+32];
	abs.f64 	%fd79, %fd78;
	add.f64 	%fd80, %fd77, %fd79;
	ld.global.nc.f64 	%fd81, [%rd14+40];
	abs.f64 	%fd82, %fd81;
	add.f64 	%fd83, %fd80, %fd82;
	ld.global.nc.f64 	%fd84, [%rd14+48];
	abs.f64 	%fd85, %fd84;
	add.f64 	%fd86, %fd83, %fd85;
	ld.global.nc.f64 	%fd87, [%rd14+56];
	abs.f64 	%fd88, %fd87;
	add.f64 	%fd115, %fd86, %fd88;
	add.s32 	%r33, %r33, 8;
$L__BB5_8:
	setp.eq.s32 	%p7, %r12, 0;
	@%p7 bra 	$L__BB5_14;
	and.b32  	%r15, %r4, 3;
	setp.lt.u32 	%p8, %r12, 4;
	@%p8 bra 	$L__BB5_11;
	mul.wide.s32 	%rd15, %r33, 8;
	add.s64 	%rd16, %rd1, %rd15;
	ld.global.nc.f64 	%fd90, [%rd16];
	abs.f64 	%fd91, %fd90;
	add.f64 	%fd92, %fd115, %fd91;
	ld.global.nc.f64 	%fd93, [%rd16+8];
	abs.f64 	%fd94, %fd93;
	add.f64 	%fd95, %fd92, %fd94;
	ld.global.nc.f64 	%fd96, [%rd16+16];
	abs.f64 	%fd97, %fd96;
	add.f64 	%fd98, %fd95, %fd97;
	ld.global.nc.f64 	%fd99, [%rd16+24];
	abs.f64 	%fd100, %fd99;
	add.f64 	%fd115, %fd98, %fd100;
	add.s32 	%r33, %r33, 4;
$L__BB5_11:
	setp.eq.s32 	%p9, %r15, 0;
	@%p9 bra 	$L__BB5_14;
	neg.s32 	%r36, %r15;
$L__BB5_13:
	.pragma "nounroll";
	mul.wide.s32 	%rd17, %r33, 8;
	add.s64 	%rd18, %rd1, %rd17;
	ld.global.nc.f64 	%fd101, [%rd18];
	abs.f64 	%fd102, %fd101;
	add.f64 	%fd115, %fd115, %fd102;
	add.s32 	%r33, %r33, 1;
	add.s32 	%r36, %r36, 1;
	setp.ne.s32 	%p10, %r36, 0;
	@%p10 bra 	$L__BB5_13;
$L__BB5_14:
	cvta.to.global.u64 	%rd19, %rd4;
	mul.wide.s32 	%rd20, %r1, 8;
	add.s64 	%rd21, %rd19, %rd20;
	ld.global.nc.f64 	%fd103, [%rd21];
	div.rn.f64 	%fd104, %fd103, %fd115;
	cvta.to.global.u64 	%rd22, %rd3;
	add.s64 	%rd23, %rd22, %rd20;
	ld.global.f64 	%fd105, [%rd23];
	add.f64 	%fd106, %fd105, %fd104;
	st.global.f64 	[%rd23], %fd106;
	cvta.to.global.u64 	%rd24, %rd5;
	add.s64 	%rd25, %rd24, %rd20;
	st.global.f64 	[%rd25], %fd115;
$L__BB5_15:
	ret;

}


// ===== COMPILED SASS (sm_100) =====

	.target	sm_100

	.elftype	@"ET_EXEC"


//--------------------- .note.nv.tkinfo           --------------------------
	.section	.note.nv.tkinfo,"",@"SHT_NOTE"
	.sectionflags	@"SHF_NOTE_NV_TKINFO"
	.tkinfo
        /*0018*/ 	.word	0x00000002
        /*0030*/ 	.string	""
        /*0030*/ 	.string	"ptxas"
        /*0030*/ 	.string	"Cuda compilation tools, release 13.0, V13.0.88"
        /*0030*/ 	.string	"Build cuda_13.0.r13.0/compiler.36424714_0"
        /*0030*/ 	.string	"-arch sm_100 -m 64 "



//--------------------- .note.nv.cuinfo           --------------------------
	.section	.note.nv.cuinfo,"",@"SHT_NOTE"
	.sectionflags	@"SHF_NOTE_NV_CUINFO"
        /*0018*/ 	.short	0x0002
        /*001a*/ 	.short	0x0064
        /*001c*/ 	.short	0x0082
	.zero		2


//--------------------- .nv.info                  --------------------------
	.section	.nv.info,"",@"SHT_CUDA_INFO"
	.align	4


	//----- nvinfo : EIATTR_REGCOUNT
	.align		4
        /*0000*/ 	.byte	0x04, 0x2f
        /*0002*/ 	.short	(.L_3 - .L_2)
	.align		4
.L_2:
        /*0004*/ 	.word	index@(_Z17VecScaleKernelGSLPdS_S_i)
        /*0008*/ 	.word	0x00000020


	//----- nvinfo : EIATTR_FRAME_SIZE
	.align		4
.L_3:
        /*000c*/ 	.byte	0x04, 0x11
        /*000e*/ 	.short	(.L_5 - .L_4)
	.align		4
.L_4:
        /*0010*/ 	.word	index@($__internal_3_$__cuda_sm20_div_rn_f64_full)
        /*0014*/ 	.word	0x00000000


	//----- nvinfo : EIATTR_FRAME_SIZE
	.align		4
.L_5:
        /*0018*/ 	.byte	0x04, 0x11
        /*001a*/ 	.short	(.L_7 - .L_6)
	.align		4
.L_6:
        /*001c*/ 	.word	index@(_Z17VecScaleKernelGSLPdS_S_i)
        /*0020*/ 	.word	0x00000000


	//----- nvinfo : EIATTR_REGCOUNT
	.align		4
.L_7:
        /*0024*/ 	.byte	0x04, 0x2f
        /*0026*/ 	.short	(.L_9 - .L_8)
	.align		4
.L_8:
        /*0028*/ 	.word	index@(_Z5dummyPdS_S_i)
        /*002c*/ 	.word	0x00000018


	//----- nvinfo : EIATTR_FRAME_SIZE
	.align		4
.L_9:
        /*0030*/ 	.byte	0x04, 0x11
        /*0032*/ 	.short	(.L_11 - .L_10)
	.align		4
.L_10:
        /*0034*/ 	.word	index@(_Z5dummyPdS_S_i)
        /*0038*/ 	.word	0x00000020


	//----- nvinfo : EIATTR_REGCOUNT
	.align		4
.L_11:
        /*003c*/ 	.byte	0x04, 0x2f
        /*003e*/ 	.short	(.L_13 - .L_12)
	.align		4
.L_12:
        /*0040*/ 	.word	index@(_Z22PrintDeviceArrayKernelPdi)
        /*0044*/ 	.word	0x00000018


	//----- nvinfo : EIATTR_FRAME_SIZE
	.align		4
.L_13:
        /*0048*/ 	.byte	0x04, 0x11
        /*004a*/ 	.short	(.L_15 - .L_14)
	.align		4
.L_14:
        /*004c*/ 	.word	index@(_Z22PrintDeviceArrayKernelPdi)
        /*0050*/ 	.word	0x00000010


	//----- nvinfo : EIATTR_REGCOUNT
	.align		4
.L_15:
        /*0054*/ 	.byte	0x04, 0x2f
        /*0056*/ 	.short	(.L_17 - .L_16)
	.align		4
.L_16:
        /*0058*/ 	.word	index@(VecScaleKernel)
        /*005c*/ 	.word	0x00000019


	//----- nvinfo : EIATTR_FRAME_SIZE
	.align		4
.L_17:
        /*0060*/ 	.byte	0x04, 0x11
        /*0062*/ 	.short	(.L_19 - .L_18)
	.align		4
.L_18:
        /*0064*/ 	.word	index@($__internal_2_$__cuda_sm20_div_rn_f64_full)
        /*0068*/ 	.word	0x00000000


	//----- nvinfo : EIATTR_FRAME_SIZE
	.align		4
.L_19:
        /*006c*/ 	.byte	0x04, 0x11
        /*006e*/ 	.short	(.L_21 - .L_20)
	.align		4
.L_20:
        /*0070*/ 	.word	index@(VecScaleKernel)
        /*0074*/ 	.word	0x00000000


	//----- nvinfo : EIATTR_REGCOUNT
	.align		4
.L_21:
        /*0078*/ 	.byte	0x04, 0x2f
        /*007a*/ 	.short	(.L_23 - .L_22)
	.align		4
.L_22:
        /*007c*/ 	.word	index@(VecScaleKernelWithNorms1)
        /*0080*/ 	.word	0x0000001e


	//----- nvinfo : EIATTR_FRAME_SIZE
	.align		4
.L_23:
        /*0084*/ 	.byte	0x04, 0x11
        /*0086*/ 	.short	(.L_25 - .L_24)
	.align		4
.L_24:
        /*0088*/ 	.word	index@($__internal_1_$__cuda_sm20_div_rn_f64_full)
        /*008c*/ 	.word	0x00000000


	//----- nvinfo : EIATTR_FRAME_SIZE
	.align		4
.L_25:
        /*0090*/ 	.byte	0x04, 0x11
        /*0092*/ 	.short	(.L_27 - .L_26)
	.align		4
.L_26:
        /*0094*/ 	.word	index@(VecScaleKernelWithNorms1)
        /*0098*/ 	.word	0x00000000


	//----- nvinfo : EIATTR_REGCOUNT
	.align		4
.L_27:
        /*009c*/ 	.byte	0x04, 0x2f
        /*009e*/ 	.short	(.L_29 - .L_28)
	.align		4
.L_28:
        /*00a0*/ 	.word	index@(VecScaleKernelWithNorms2)
        /*00a4*/ 	.word	0x0000001e


	//----- nvinfo : EIATTR_FRAME_SIZE
	.align		4
.L_29:
        /*00a8*/ 	.byte	0x04, 0x11
        /*00aa*/ 	.short	(.L_31 - .L_30)
	.align		4
.L_30:
        /*00ac*/ 	.word	index@($__internal_0_$__cuda_sm20_div_rn_f64_full)
        /*00b0*/ 	.word	0x00000000


	//----- nvinfo : EIATTR_FRAME_SIZE
	.align		4
.L_31:
        /*00b4*/ 	.byte	0x04, 0x11
        /*00b6*/ 	.short	(.L_33 - .L_32)
	.align		4
.L_32:
        /*00b8*/ 	.word	index@(VecScaleKernelWithNorms2)
        /*00bc*/ 	.word	0x00000000


	//----- nvinfo : EIATTR_MIN_STACK_SIZE
	.align		4
.L_33:
        /*00c0*/ 	.byte	0x04, 0x12
        /*00c2*/ 	.short	(.L_35 - .L_34)
	.align		4
.L_34:
        /*00c4*/ 	.word	index@(VecScaleKernelWithNorms2)
        /*00c8*/ 	.word	0x00000000


	//----- nvinfo : EIATTR_MIN_STACK_SIZE
	.align		4
.L_35:
        /*00cc*/ 	.byte	0x04, 0x12
        /*00ce*/ 	.short	(.L_37 - .L_36)
	.align		4
.L_36:
        /*00d0*/ 	.word	index@(VecScaleKernelWithNorms1)
        /*00d4*/ 	.word	0x00000000


	//----- nvinfo : EIATTR_MIN_STACK_SIZE
	.align		4
.L_37:
        /*00d8*/ 	.byte	0x04, 0x12
        /*00da*/ 	.short	(.L_39 - .L_38)
	.align		4
.L_38:
        /*00dc*/ 	.word	index@(VecScaleKernel)
        /*00e0*/ 	.word	0x00000000


	//----- nvinfo : EIATTR_MIN_STACK_SIZE
	.align		4
.L_39:
        /*00e4*/ 	.byte	0x04, 0x12
        /*00e6*/ 	.short	(.L_41 - .L_40)
	.align		4
.L_40:
        /*00e8*/ 	.word	index@(_Z22PrintDeviceArrayKernelPdi)
        /*00ec*/ 	.word	0x00000010


	//----- nvinfo : EIATTR_MIN_STACK_SIZE
	.align		4
.L_41:
        /*00f0*/ 	.byte	0x04, 0x12
        /*00f2*/ 	.short	(.L_43 - .L_42)
	.align		4
.L_42:
        /*00f4*/ 	.word	index@(_Z5dummyPdS_S_i)
        /*00f8*/ 	.word	0x00000020


	//----- nvinfo : EIATTR_MIN_STACK_SIZE
	.align		4
.L_43:
        /*00fc*/ 	.byte	0x04, 0x12
        /*00fe*/ 	.short	(.L_45 - .L_44)
	.align		4
.L_44:
        /*0100*/ 	.word	index@(_Z17VecScaleKernelGSLPdS_S_i)
        /*0104*/ 	.word	0x00000000
.L_45:


//--------------------- .nv.compat                --------------------------
	.section	.nv.compat,"",@"SHT_CUDA_COMPAT_INFO"
	.align	4
        /*0000*/ 	.byte	0x02, 0x09, 0x00, 0x00, 0x02, 0x02, 0x01, 0x00, 0x02, 0x05, 0x05, 0x00, 0x03, 0x07, 0x01, 0x01
        /*0010*/ 	.byte	0x02, 0x03, 0x00, 0x00, 0x02, 0x06, 0x01, 0x00, 0x04, 0x0b, 0x08, 0x00, 0x01, 0x00, 0x00, 0x00
        /*0020*/ 	.byte	0x00, 0x00, 0x00, 0x00


//--------------------- .nv.info.VecScaleKernelWithNorms2 --------------------------
	.section	.nv.info.VecScaleKernelWithNorms2,"",@"SHT_CUDA_INFO"
	.sectionflags	@""
	.align	4


	//----- nvinfo : EIATTR_CUDA_API_VERSION
	.align		4
        /*0000*/ 	.byte	0x04, 0x37
        /*0002*/ 	.short	(.L_47 - .L_46)
.L_46:
        /*0004*/ 	.word	0x00000082


	//----- nvinfo : EIATTR_KPARAM_INFO
	.align		4
.L_47:
        /*0008*/ 	.byte	0x04, 0x17
        /*000a*/ 	.short	(.L_49 - .L_48)
.L_48:
        /*000c*/ 	.word	0x00000000
        /*0010*/ 	.short	0x0007
        /*0012*/ 	.short	0x0038
        /*0014*/ 	.byte	0x00, 0xf0, 0x11, 0x00


	//----- nvinfo : EIATTR_KPARAM_INFO
	.align		4
.L_49:
        /*0018*/ 	.byte	0x04, 0x17
        /*001a*/ 	.short	(.L_51 - .L_50)
.L_50:
        /*001c*/ 	.word	0x00000000
        /*0020*/ 	.short	0x0006
        /*0022*/ 	.short	0x0030
        /*0024*/ 	.byte	0x00, 0xf5, 0x21, 0x00


	//----- nvinfo : EIATTR_KPARAM_INFO
	.align		4
.L_51:
        /*0028*/ 	.byte	0x04, 0x17
        /*002a*/ 	.short	(.L_53 - .L_52)
.L_52:
        /*002c*/ 	.word	0x00000000
        /*0030*/ 	.short	0x0005
        /*0032*/ 	.short	0x0028
        /*0034*/ 	.byte	0x00, 0xf5, 0x21, 0x00


	//----- nvinfo : EIATTR_KPARAM_INFO
	.align		4
.L_53:
        /*0038*/ 	.byte	0x04, 0x17
        /*003a*/ 	.short	(.L_55 - .L_54)
.L_54:
        /*003c*/ 	.word	0x00000000
        /*0040*/ 	.short	0x0004
        /*0042*/ 	.short	0x0020
        /*0044*/ 	.byte	0x00, 0xf5, 0x21, 0x00


	//----- nvinfo : EIATTR_KPARAM_INFO
	.align		4
.L_55:
        /*0048*/ 	.byte	0x04, 0x17
        /*004a*/ 	.short	(.L_57 - .L_56)
.L_56:
        /*004c*/ 	.word	0x00000000
        /*0050*/ 	.short	0x0003
        /*0052*/ 	.short	0x0018
        /*0054*/ 	.byte	0x00, 0xf5, 0x21, 0x00


	//----- nvinfo : EIATTR_KPARAM_INFO
	.align		4
.L_57:
        /*0058*/ 	.byte	0x04, 0x17
        /*005a*/ 	.short	(.L_59 - .L_58)
.L_58:
        /*005c*/ 	.word	0x00000000
        /*0060*/ 	.short	0x0002
        /*0062*/ 	.short	0x0010
        /*0064*/ 	.byte	0x00, 0xf5, 0x21, 0x00


	//----- nvinfo : EIATTR_KPARAM_INFO
	.align		4
.L_59:
        /*0068*/ 	.byte	0x04, 0x17
        /*006a*/ 	.short	(.L_61 - .L_60)
.L_60:
        /*006c*/ 	.word	0x00000000
        /*0070*/ 	.short	0x0001
        /*0072*/ 	.short	0x0008
        /*0074*/ 	.byte	0x00, 0xf5, 0x21, 0x00


	//----- nvinfo : EIATTR_KPARAM_INFO
	.align		4
.L_61:
        /*0078*/ 	.byte	0x04, 0x17
        /*007a*/ 	.short	(.L_63 - .L_62)
.L_62:
        /*007c*/ 	.word	0x00000000
        /*0080*/ 	.short	0x0000
        /*0082*/ 	.short	0x0000
        /*0084*/ 	.byte	0x00, 0xf5, 0x21, 0x00


	//----- nvinfo : EIATTR_SPARSE_MMA_MASK
	.align		4
.L_63:
        /*0088*/ 	.byte	0x03, 0x50
        /*008a*/ 	.short	0x0000


	//----- nvinfo : EIATTR_MAXREG_COUNT
	.align		4
        /*008c*/ 	.byte	0x03, 0x1b
        /*008e*/ 	.short	0x00ff


	//----- nvinfo : EIATTR_MERCURY_ISA_VERSION
	.align		4
        /*0090*/ 	.byte	0x03, 0x5f
        /*0092*/ 	.short	0x0101


	//----- nvinfo : EIATTR_VRC_CTA_INIT_COUNT
	.align		4
        /*0094*/ 	.byte	0x02, 0x4a
	.zero		1
	.zero		1


	//----- nvinfo : EIATTR_EXIT_INSTR_OFFSETS
	.align		4
        /*0098*/ 	.byte	0x04, 0x1c
        /*009a*/ 	.short	(.L_65 - .L_64)


	//   ....[0]....
.L_64:
        /*009c*/ 	.word	0x00000070


	//   ....[1]....
        /*00a0*/ 	.word	0x000009d0


	//----- nvinfo : EIATTR_CRS_STACK_SIZE
	.align		4
.L_65:
        /*00a4*/ 	.byte	0x04, 0x1e
        /*00a6*/ 	.short	(.L_67 - .L_66)
.L_66:
        /*00a8*/ 	.word	0x00000000


	//----- nvinfo : EIATTR_CBANK_PARAM_SIZE
	.align		4
.L_67:
        /*00ac*/ 	.byte	0x03, 0x19
        /*00ae*/ 	.short	0x003c


	//----- nvinfo : EIATTR_PARAM_CBANK
	.align		4
        /*00b0*/ 	.byte	0x04, 0x0a
        /*00b2*/ 	.short	(.L_69 - .L_68)
	.align		4
.L_68:
        /*00b4*/ 	.word	index@(.nv.constant0.VecScaleKernelWithNorms2)
        /*00b8*/ 	.short	0x0380
        /*00ba*/ 	.short	0x003c


	//----- nvinfo : EIATTR_SW_WAR
	.align		4
.L_69:
        /*00bc*/ 	.byte	0x04, 0x36
        /*00be*/ 	.short	(.L_71 - .L_70)
.L_70:
        /*00c0*/ 	.word	0x00000008
.L_71:


//--------------------- .nv.info.VecScaleKernelWithNorms1 --------------------------
	.section	.nv.info.VecScaleKernelWithNorms1,"",@"SHT_CUDA_INFO"
	.sectionflags	@""
	.align	4


	//----- nvinfo : EIATTR_CUDA_API_VERSION
	.align		4
        /*0000*/ 	.byte	0x04, 0x37
        /*0002*/ 	.short	(.L_73 - .L_72)
.L_72:
        /*0004*/ 	.word	0x00000082


	//----- nvinfo : EIATTR_KPARAM_INFO
	.align		4
.L_73:
        /*0008*/ 	.byte	0x04, 0x17
        /*000a*/ 	.short	(.L_75 - .L_74)
.L_74:
        /*000c*/ 	.word	0x00000000
        /*0010*/ 	.short	0x0007
        /*0012*/ 	.short	0x0038
        /*0014*/ 	.byte	0x00, 0xf0, 0x11, 0x00


	//----- nvinfo : EIATTR_KPARAM_INFO
	.align		4
.L_75:
        /*0018*/ 	.byte	0x04, 0x17
        /*001a*/ 	.short	(.L_77 - .L_76)
.L_76:
        /*001c*/ 	.word	0x00000000
        /*0020*/ 	.short	0x0006
        /*0022*/ 	.short	0x0030
        /*0024*/ 	.byte	0x00, 0xf5, 0x21, 0x00


	//----- nvinfo : EIATTR_KPARAM_INFO
	.align		4
.L_77:
        /*0028*/ 	.byte	0x04, 0x17
        /*002a*/ 	.short	(.L_79 - .L_78)
.L_78:
        /*002c*/ 	.word	0x00000000
        /*0030*/ 	.short	0x0005
        /*0032*/ 	.short	0x0028
        /*0034*/ 	.byte	0x00, 0xf5, 0x21, 0x00


	//----- nvinfo : EIATTR_KPARAM_INFO
	.align		4
.L_79:
        /*0038*/ 	.byte	0x04, 0x17
        /*003a*/ 	.short	(.L_81 - .L_80)
.L_80:
        /*003c*/ 	.word	0x00000000
        /*0040*/ 	.short	0x0004
        /*0042*/ 	.short	0x0020
        /*0044*/ 	.byte	0x00, 0xf5, 0x21, 0x00


	//----- nvinfo : EIATTR_KPARAM_INFO
	.align		4
.L_81:
        /*0048*/ 	.byte	0x04, 0x17
        /*004a*/ 	.short	(.L_83 - .L_82)
.L_82:
        /*004c*/ 	.word	0x00000000
        /*0050*/ 	.short	0x0003
        /*0052*/ 	.short	0x0018
        /*0054*/ 	.byte	0x00, 0xf5, 0x21, 0x00


	//----- nvinfo : EIATTR_KPARAM_INFO
	.align		4
.L_83:
        /*0058*/ 	.byte	0x04, 0x17
        /*005a*/ 	.short	(.L_85 - .L_84)
.L_84:
        /*005c*/ 	.word	0x00000000
        /*0060*/ 	.short	0x0002
        /*0062*/ 	.short	0x0010
        /*0064*/ 	.byte	0x00, 0xf5, 0x21, 0x00


	//----- nvinfo : EIATTR_KPARAM_INFO
	.align		4
.L_85:
        /*0068*/ 	.byte	0x04, 0x17
        /*006a*/ 	.short	(.L_87 - .L_86)
.L_86:
        /*006c*/ 	.word	0x00000000
        /*0070*/ 	.short	0x0001
        /*0072*/ 	.short	0x0008
        /*0074*/ 	.byte	0x00, 0xf5, 0x21, 0x00


	//----- nvinfo : EIATTR_KPARAM_INFO
	.align		4
.L_87:
        /*0078*/ 	.byte	0x04, 0x17
        /*007a*/ 	.short	(.L_89 - .L_88)
.L_88:
        /*007c*/ 	.word	0x00000000
        /*0080*/ 	.short	0x0000
        /*0082*/ 	.short	0x0000
        /*0084*/ 	.byte	0x00, 0xf5, 0x21, 0x00


	//----- nvinfo : EIATTR_SPARSE_MMA_MASK
	.align		4
.L_89:
        /*0088*/ 	.byte	0x03, 0x50
        /*008a*/ 	.short	0x0000


	//----- nvinfo : EIATTR_MAXREG_COUNT
	.align		4
        /*008c*/ 	.byte	0x03, 0x1b
        /*008e*/ 	.short	0x00ff


	//----- nvinfo : EIATTR_MERCURY_ISA_VERSION
	.align		4
        /*0090*/ 	.byte	0x03, 0x5f
        /*0092*/ 	.short	0x0101


	//----- nvinfo : EIATTR_VRC_CTA_INIT_COUNT
	.align		4
        /*0094*/ 	.byte	0x02, 0x4a
	.zero		1
	.zero		1


	//----- nvinfo : EIATTR_EXIT_INSTR_OFFSETS
	.align		4
        /*0098*/ 	.byte	0x04, 0x1c
        /*009a*/ 	.short	(.L_91 - .L_90)


	//   ....[0]....
.L_90:
        /*009c*/ 	.word	0x00000070


	//   ....[1]....
        /*00a0*/ 	.word	0x000010f0


	//----- nvinfo : EIATTR_CRS_STACK_SIZE
	.align		4
.L_91:
        /*00a4*/ 	.byte	0x04, 0x1e
        /*00a6*/ 	.short	(.L_93 - .L_92)
.L_92:
        /*00a8*/ 	.word	0x00000000


	//----- nvinfo : EIATTR_CBANK_PARAM_SIZE
	.align		4
.L_93:
        /*00ac*/ 	.byte	0x03, 0x19
        /*00ae*/ 	.short	0x003c


	//----- nvinfo : EIATTR_PARAM_CBANK
	.align		4
        /*00b0*/ 	.byte	0x04, 0x0a
        /*00b2*/ 	.short	(.L_95 - .L_94)
	.align		4
.L_94:
        /*00b4*/ 	.word	index@(.nv.constant0.VecScaleKernelWithNorms1)
        /*00b8*/ 	.short	0x0380
        /*00ba*/ 	.short	0x003c


	//----- nvinfo : EIATTR_SW_WAR
	.align		4
.L_95:
        /*00bc*/ 	.byte	0x04, 0x36
        /*00be*/ 	.short	(.L_97 - .L_96)
.L_96:
        /*00c0*/ 	.word	0x00000008
.L_97:


//--------------------- .nv.info.VecScaleKernel   --------------------------
	.section	.nv.info.VecScaleKernel,"",@"SHT_CUDA_INFO"
	.sectionflags	@""
	.align	4


	//----- nvinfo : EIATTR_CUDA_API_VERSION
	.align		4
        /*0000*/ 	.byte	0x04, 0x37
        /*0002*/ 	.short	(.L_99 - .L_98)
.L_98:
        /*0004*/ 	.word	0x00000082


	//----- nvinfo : EIATTR_KPARAM_INFO
	.align		4
.L_99:
        /*0008*/ 	.byte	0x04, 0x17
        /*000a*/ 	.short	(.L_101 - .L_100)
.L_100:
        /*000c*/ 	.word	0x00000000
        /*0010*/ 	.short	0x0003
        /*0012*/ 	.short	0x0018
        /*0014*/ 	.byte	0x00, 0xf0, 0x11, 0x00


	//----- nvinfo : EIATTR_KPARAM_INFO
	.align		4
.L_101:
        /*0018*/ 	.byte	0x04, 0x17
        /*001a*/ 	.short	(.L_103 - .L_102)
.L_102:
        /*001c*/ 	.word	0x00000000
        /*0020*/ 	.short	0x0002
        /*0022*/ 	.short	0x0010
        /*0024*/ 	.byte	0x00, 0xf5, 0x21, 0x00


	//----- nvinfo : EIATTR_KPARAM_INFO
	.align		4
.L_103:
        /*0028*/ 	.byte	0x04, 0x17
        /*002a*/ 	.short	(.L_105 - .L_104)
.L_104:
        /*002c*/ 	.word	0x00000000
        /*0030*/ 	.short	0x0001
        /*0032*/ 	.short	0x0008
        /*0034*/ 	.byte	0x00, 0xf5, 0x21, 0x00


	//----- nvinfo : EIATTR_KPARAM_INFO
	.align		4
.L_105:
        /*0038*/ 	.byte	0x04, 0x17
        /*003a*/ 	.short	(.L_107 - .L_106)
.L_106:
        /*003c*/ 	.word	0x00000000
        /*0040*/ 	.short	0x0000
        /*0042*/ 	.short	0x0000
        /*0044*/ 	.byte	0x00, 0xf5, 0x21, 0x00


	//----- nvinfo : EIATTR_SPARSE_MMA_MASK
	.align		4
.L_107:
        /*0048*/ 	.byte	0x03, 0x50
        /*004a*/ 	.short	0x0000


	//----- nvinfo : EIATTR_MAXREG_COUNT
	.align		4
        /*004c*/ 	.byte	0x03, 0x1b
        /*004e*/ 	.short	0x00ff


	//----- nvinfo : EIATTR_MERCURY_ISA_VERSION
	.align		4
        /*0050*/ 	.byte	0x03, 0x5f
        /*0052*/ 	.short	0x0101


	//----- nvinfo : EIATTR_VRC_CTA_INIT_COUNT
	.align		4
        /*0054*/ 	.byte	0x02, 0x4a
	.zero		1
	.zero		1


	//----- nvinfo : EIATTR_EXIT_INSTR_OFFSETS
	.align		4
        /*0058*/ 	.byte	0x04, 0x1c
        /*005a*/ 	.short	(.L_109 - .L_108)


	//   ....[0]....
.L_108:
        /*005c*/ 	.word	0x00000070


	//   ....[1]....
        /*0060*/ 	.word	0x00000260


	//----- nvinfo : EIATTR_CRS_STACK_SIZE
	.align		4
.L_109:
        /*0064*/ 	.byte	0x04, 0x1e
        /*0066*/ 	.short	(.L_111 - .L_110)
.L_110:
        /*0068*/ 	.word	0x00000000


	//----- nvinfo : EIATTR_CBANK_PARAM_SIZE
	.align		4
.L_111:
        /*006c*/ 	.byte	0x03, 0x19
        /*006e*/ 	.short	0x001c


	//----- nvinfo : EIATTR_PARAM_CBANK
	.align		4
        /*0070*/ 	.byte	0x04, 0x0a
        /*0072*/ 	.short	(.L_113 - .L_112)
	.align		4
.L_112:
        /*0074*/ 	.word	index@(.nv.constant0.VecScaleKernel)
        /*0078*/ 	.short	0x0380
        /*007a*/ 	.short	0x001c


	//----- nvinfo : EIATTR_SW_WAR
	.align		4
.L_113:
        /*007c*/ 	.byte	0x04, 0x36
        /*007e*/ 	.short	(.L_115 - .L_114)
.L_114:
        /*0080*/ 	.word	0x00000008
.L_115:


//--------------------- .nv.info._Z22PrintDeviceArrayKernelPdi --------------------------
	.section	.nv.info._Z22PrintDeviceArrayKernelPdi,"",@"SHT_CUDA_INFO"
	.sectionflags	@""
	.align	4


	//----- nvinfo : EIATTR_CUDA_API_VERSION
	.align		4
        /*0000*/ 	.byte	0x04, 0x37
        /*0002*/ 	.short	(.L_117 - .L_116)
.L_116:
        /*0004*/ 	.word	0x00000082


	//----- nvinfo : EIATTR_KPARAM_INFO
	.align		4
.L_117:
        /*0008*/ 	.byte	0x04, 0x17
        /*000a*/ 	.short	(.L_119 - .L_118)
.L_118:
        /*000c*/ 	.word	0x00000000
        /*0010*/ 	.short	0x0001
        /*0012*/ 	.short	0x0008
        /*0014*/ 	.byte	0x00, 0xf0, 0x11, 0x00


	//----- nvinfo : EIATTR_KPARAM_INFO
	.align		4
.L_119:
        /*0018*/ 	.byte	0x04, 0x17
        /*001a*/ 	.short	(.L_121 - .L_120)
.L_120:
        /*001c*/ 	.word	0x00000000
        /*0020*/ 	.short	0x0000
        /*0022*/ 	.short	0x0000
        /*0024*/ 	.byte	0x00, 0xf5, 0x21, 0x00


	//----- nvinfo : EIATTR_SPARSE_MMA_MASK
	.align		4
.L_121:
        /*0028*/ 	.byte	0x03, 0x50
        /*002a*/ 	.short	0x0000


	//----- nvinfo : EIATTR_MAXREG_COUNT
	.align		4
        /*002c*/ 	.byte	0x03, 0x1b
        /*002e*/ 	.short	0x00ff


	//----- nvinfo : EIATTR_EXTERNS
	.align		4
        /*0030*/ 	.byte	0x04, 0x0f
        /*0032*/ 	.short	(.L_123 - .L_122)


	//   ....[0]....
	.align		4
.L_122:
        /*0034*/ 	.word	index@(vprintf)


	//----- nvinfo : EIATTR_MERCURY_ISA_VERSION
	.align		4
.L_123:
        /*0038*/ 	.byte	0x03, 0x5f
        /*003a*/ 	.short	0x0101


	//----- nvinfo : EIATTR_VRC_CTA_INIT_COUNT
	.align		4
        /*003c*/ 	.byte	0x02, 0x4a
	.zero		1
	.zero		1


	//----- nvinfo : EIATTR_SYSCALL_OFFSETS
	.align		4
        /*0040*/ 	.byte	0x04, 0x46
        /*0042*/ 	.short	(.L_125 - .L_124)


	//   ....[0]....
.L_124:
        /*0044*/ 	.word	0x00000190


	//----- nvinfo : EIATTR_EXIT_INSTR_OFFSETS
	.align		4
.L_125:
        /*0048*/ 	.byte	0x04, 0x1c
        /*004a*/ 	.short	(.L_127 - .L_126)


	//   ....[0]....
.L_126:
        /*004c*/ 	.word	0x000000c0


	//   ....[1]....
        /*0050*/ 	.word	0x000001a0


	//----- nvinfo : EIATTR_CRS_STACK_SIZE
	.align		4
.L_127:
        /*0054*/ 	.byte	0x04, 0x1e
        /*0056*/ 	.short	(.L_129 - .L_128)
.L_128:
        /*0058*/ 	.word	0x00000000


	//----- nvinfo : EIATTR_CBANK_PARAM_SIZE
	.align		4
.L_129:
        /*005c*/ 	.byte	0x03, 0x19
        /*005e*/ 	.short	0x000c


	//----- nvinfo : EIATTR_PARAM_CBANK
	.align		4
        /*0060*/ 	.byte	0x04, 0x0a
        /*0062*/ 	.short	(.L_131 - .L_130)
	.align		4
.L_130:
        /*0064*/ 	.word	index@(.nv.constant0._Z22PrintDeviceArrayKernelPdi)
        /*0068*/ 	.short	0x0380
        /*006a*/ 	.short	0x000c


	//----- nvinfo : EIATTR_SW_WAR
	.align		4
.L_131:
        /*006c*/ 	.byte	0x04, 0x36
        /*006e*/ 	.short	(.L_133 - .L_132)
.L_132:
        /*0070*/ 	.word	0x00000008
.L_133:


//--------------------- .nv.info._Z5dummyPdS_S_i  --------------------------
	.section	.nv.info._Z5dummyPdS_S_i,"",@"SHT_CUDA_INFO"
	.sectionflags	@""
	.align	4


	//----- nvinfo : EIATTR_CUDA_API_VERSION
	.align		4
        /*0000*/ 	.byte	0x04, 0x37
        /*0002*/ 	.short	(.L_135 - .L_134)
.L_134:
        /*0004*/ 	.word	0x00000082


	//----- nvinfo : EIATTR_KPARAM_INFO
	.align		4
.L_135:
        /*0008*/ 	.byte	0x04, 0x17
        /*000a*/ 	.short	(.L_137 - .L_136)
.L_136:
        /*000c*/ 	.word	0x00000000
        /*0010*/ 	.short	0x0003
        /*0012*/ 	.short	0x0018
        /*0014*/ 	.byte	0x00, 0xf0, 0x11, 0x00


	//----- nvinfo : EIATTR_KPARAM_INFO
	.align		4
.L_137:
        /*0018*/ 	.byte	0x04, 0x17
        /*001a*/ 	.short	(.L_139 - .L_138)
.L_138:
        /*001c*/ 	.word	0x00000000
        /*0020*/ 	.short	0x0002
        /*0022*/ 	.short	0x0010
        /*0024*/ 	.byte	0x00, 0xf5, 0x21, 0x00


	//----- nvinfo : EIATTR_KPARAM_INFO
	.align		4
.L_139:
        /*0028*/ 	.byte	0x04, 0x17
        /*002a*/ 	.short	(.L_141 - .L_140)
.L_140:
        /*002c*/ 	.word	0x00000000
        /*0030*/ 	.short	0x0001
        /*0032*/ 	.short	0x0008
        /*0034*/ 	.byte	0x00, 0xf5, 0x21, 0x00


	//----- nvinfo : EIATTR_KPARAM_INFO
	.align		4
.L_141:
        /*0038*/ 	.byte	0x04, 0x17
        /*003a*/ 	.short	(.L_143 - .L_142)
.L_142:
        /*003c*/ 	.word	0x00000000
        /*0040*/ 	.short	0x0000
        /*0042*/ 	.short	0x0000
        /*0044*/ 	.byte	0x00, 0xf5, 0x21, 0x00


	//----- nvinfo : EIATTR_SPARSE_MMA_MASK
	.align		4
.L_143:
        /*0048*/ 	.byte	0x03, 0x50
        /*004a*/ 	.short	0x0000


	//----- nvinfo : EIATTR_MAXREG_COUNT
	.align		4
        /*004c*/ 	.byte	0x03, 0x1b
        /*004e*/ 	.short	0x00ff


	//----- nvinfo : EIATTR_EXTERNS
	.align		4
        /*0050*/ 	.byte	0x04, 0x0f
        /*0052*/ 	.short	(.L_145 - .L_144)


	//   ....[0]....
	.align		4
.L_144:
        /*0054*/ 	.word	index@(vprintf)


	//----- nvinfo : EIATTR_MERCURY_ISA_VERSION
	.align		4
.L_145:
        /*0058*/ 	.byte	0x03, 0x5f
        /*005a*/ 	.short	0x0101


	//----- nvinfo : EIATTR_VRC_CTA_INIT_COUNT
	.align		4
        /*005c*/ 	.byte	0x02, 0x4a
	.zero		1
	.zero		1


	//----- nvinfo : EIATTR_SYSCALL_OFFSETS
	.align		4
        /*0060*/ 	.byte	0x04, 0x46
        /*0062*/ 	.short	(.L_147 - .L_146)


	//   ....[0]....
.L_146:
        /*0064*/ 	.word	0x000001d0


	//----- nvinfo : EIATTR_EXIT_INSTR_OFFSETS
	.align		4
.L_147:
        /*0068*/ 	.byte	0x04, 0x1c
        /*006a*/ 	.short	(.L_149 - .L_148)


	//   ....[0]....
.L_148:
        /*006c*/ 	.word	0x000000b0


	//   ....[1]....
        /*0070*/ 	.word	0x000001e0


	//----- nvinfo : EIATTR_CRS_STACK_SIZE
	.align		4
.L_149:
        /*0074*/ 	.byte	0x04, 0x1e
        /*0076*/ 	.short	(.L_151 - .L_150)
.L_150:
        /*0078*/ 	.word	0x00000000


	//----- nvinfo : EIATTR_CBANK_PARAM_SIZE
	.align		4
.L_151:
        /*007c*/ 	.byte	0x03, 0x19
        /*007e*/ 	.short	0x001c


	//----- nvinfo : EIATTR_PARAM_CBANK
	.align		4
        /*0080*/ 	.byte	0x04, 0x0a
        /*0082*/ 	.short	(.L_153 - .L_152)
	.align		4
.L_152:
        /*0084*/ 	.word	index@(.nv.constant0._Z5dummyPdS_S_i)
        /*0088*/ 	.short	0x0380
        /*008a*/ 	.short	0x001c


	//----- nvinfo : EIATTR_SW_WAR
	.align		4
.L_153:
        /*008c*/ 	.byte	0x04, 0x36
        /*008e*/ 	.short	(.L_155 - .L_154)
.L_154:
        /*0090*/ 	.word	0x00000008
.L_155:


//--------------------- .nv.info._Z17VecScaleKernelGSLPdS_S_i --------------------------
	.section	.nv.info._Z17VecScaleKernelGSLPdS_S_i,"",@"SHT_CUDA_INFO"
	.sectionflags	@""
	.align	4


	//----- nvinfo : EIATTR_CUDA_API_VERSION
	.align		4
        /*0000*/ 	.byte	0x04, 0x37
        /*0002*/ 	.short	(.L_157 - .L_156)
.L_156:
        /*0004*/ 	.word	0x00000082


	//----- nvinfo : EIATTR_KPARAM_INFO
	.align		4
.L_157:
        /*0008*/ 	.byte	0x04, 0x17
        /*000a*/ 	.short	(.L_159 - .L_158)
.L_158:
        /*000c*/ 	.word	0x00000000
        /*0010*/ 	.short	0x0003
        /*0012*/ 	.short	0x0018
        /*0014*/ 	.byte	0x00, 0xf0, 0x11, 0x00


	//----- nvinfo : EIATTR_KPARAM_INFO
	.align		4
.L_159:
        /*0018*/ 	.byte	0x04, 0x17
        /*001a*/ 	.short	(.L_161 - .L_160)
.L_160:
        /*001c*/ 	.word	0x00000000
        /*0020*/ 	.short	0x0002
        /*0022*/ 	.short	0x0010
        /*0024*/ 	.byte	0x00, 0xf5, 0x21, 0x00


	//----- nvinfo : EIATTR_KPARAM_INFO
	.align		4
.L_161:
        /*0028*/ 	.byte	0x04, 0x17
        /*002a*/ 	.short	(.L_163 - .L_162)
.L_162:
        /*002c*/ 	.word	0x00000000
        /*0030*/ 	.short	0x0001
        /*0032*/ 	.short	0x0008
        /*0034*/ 	.byte	0x00, 0xf5, 0x21, 0x00


	//----- nvinfo : EIATTR_KPARAM_INFO
	.align		4
.L_163:
        /*0038*/ 	.byte	0x04, 0x17
        /*003a*/ 	.short	(.L_165 - .L_164)
.L_164:
        /*003c*/ 	.word	0x00000000
        /*0040*/ 	.short	0x0000
        /*0042*/ 	.short	0x0000
        /*0044*/ 	.byte	0x00, 0xf5, 0x21, 0x00


	//----- nvinfo : EIATTR_SPARSE_MMA_MASK
	.align		4
.L_165:
        /*0048*/ 	.byte	0x03, 0x50
        /*004a*/ 	.short	0x0000


	//----- nvinfo : EIATTR_MAXREG_COUNT
	.align		4
        /*004c*/ 	.byte	0x03, 0x1b
        /*004e*/ 	.short	0x00ff


	//----- nvinfo : EIATTR_MERCURY_ISA_VERSION
	.align		4
        /*0050*/ 	.byte	0x03, 0x5f
        /*0052*/ 	.short	0x0101


	//----- nvinfo : EIATTR_VRC_CTA_INIT_COUNT
	.align		4
        /*0054*/ 	.byte	0x02, 0x4a
	.zero		1
	.zero		1


	//----- nvinfo : EIATTR_EXIT_INSTR_OFFSETS
	.align		4
        /*0058*/ 	.byte	0x04, 0x1c
        /*005a*/ 	.short	(.L_167 - .L_166)


	//   ....[0]....
.L_166:
        /*005c*/ 	.word	0x00000070


	//   ....[1]....
        /*0060*/ 	.word	0x000002f0


	//----- nvinfo : EIATTR_CRS_STACK_SIZE
	.align		4
.L_167:
        /*0064*/ 	.byte	0x04, 0x1e
        /*0066*/ 	.short	(.L_169 - .L_168)
.L_168:
        /*0068*/ 	.word	0x00000000


	//----- nvinfo : EIATTR_CBANK_PARAM_SIZE
	.align		4
.L_169:
        /*006c*/ 	.byte	0x03, 0x19
        /*006e*/ 	.short	0x001c


	//----- nvinfo : EIATTR_PARAM_CBANK
	.align		4
        /*0070*/ 	.byte	0x04, 0x0a
        /*0072*/ 	.short	(.L_171 - .L_170)
	.align		4
.L_170:
        /*0074*/ 	.word	index@(.nv.constant0._Z17VecScaleKernelGSLPdS_S_i)
        /*0078*/ 	.short	0x0380
        /*007a*/ 	.short	0x001c


	//----- nvinfo : EIATTR_SW_WAR
	.align		4
.L_171:
        /*007c*/ 	.byte	0x04, 0x36
        /*007e*/ 	.short	(.L_173 - .L_172)
.L_172:
        /*0080*/ 	.word	0x00000008
.L_173:


//--------------------- .nv.callgraph             --------------------------
	.section	.nv.callgraph,"",@"SHT_CUDA_CALLGRAPH"
	.align	4
	.sectionentsize	8
	.align		4
        /*0000*/ 	.word	0x00000000
	.align		4
        /*0004*/ 	.word	0xffffffff
	.align		4
        /*0008*/ 	.word	index@(_Z22PrintDeviceArrayKernelPdi)
	.align		4
        /*000c*/ 	.word	index@(vprintf)
	.align		4
        /*0010*/ 	.word	index@(_Z5dummyPdS_S_i)
	.align		4
        /*0014*/ 	.word	index@(vprintf)
	.align		4
        /*0018*/ 	.word	0x00000000
	.align		4
        /*001c*/ 	.word	0xfffffffe
	.align		4
        /*0020*/ 	.word	0x00000000
	.align		4
        /*0024*/ 	.word	0xfffffffd
	.align		4
        /*0028*/ 	.word	0x00000000
	.align		4
        /*002c*/ 	.word	0xfffffffc


//--------------------- .nv.constant4             --------------------------
	.section	.nv.constant4,"a",@progbits
	.align	8
	.align		8
.nv.constant4:
        /*0000*/ 	.dword	$str
	.align		8
        /*0008*/ 	.dword	$str$1
	.align		8
        /*0010*/ 	.dword	vprintf


//--------------------- .text.VecScaleKernelWithNorms2 --------------------------
	.section	.text.VecScaleKernelWithNorms2,"ax",@progbits
	.align	128
        .global         VecScaleKernelWithNorms2
        .type           VecScaleKernelWithNorms2,@function
        .size           VecScaleKernelWithNorms2,(.L_x_67 - VecScaleKernelWithNorms2)
        .other          VecScaleKernelWithNorms2,@"STO_CUDA_ENTRY STV_DEFAULT"
VecScaleKernelWithNorms2:
.text.VecScaleKernelWithNorms2:
[----:B------:R-:W-:Y:S01]  /*0000*/  LDC R1, c[0x0][0x37c] ;  /* 0x0000df00ff017b82 */ /* 0x000fe20000000800 */
[----:B------:R-:W0:Y:S07]  /*0010*/  S2R R3, SR_TID.X ;  /* 0x0000000000037919 */ /* 0x000e2e0000002100 */
[----:B------:R-:W0:Y:S01]  /*0020*/  S2UR UR4, SR_CTAID.X ;  /* 0x00000000000479c3 */ /* 0x000e220000002500 */
[----:B------:R-:W1:Y:S07]  /*0030*/  LDCU UR5, c[0x0][0x3b8] ;  /* 0x00007700ff0577ac */ /* 0x000e6e0008000800 */
[----:B------:R-:W0:Y:S02]  /*0040*/  LDC R0, c[0x0][0x360] ;  /* 0x0000d800ff007b82 */ /* 0x000e240000000800 */
[----:B0-----:R-:W-:-:S05]  /*0050*/  IMAD R0, R0, UR4, R3 ;  /* 0x0000000400007c24 */ /* 0x001fca000f8e0203 */
[----:B-1----:R-:W-:-:S13]  /*0060*/  ISETP.GE.AND P0, PT, R0, UR5, PT ;  /* 0x0000000500007c0c */ /* 0x002fda000bf06270 */
[----:B------:R-:W-:Y:S05]  /*0070*/  @P0 EXIT ;  /* 0x000000000000094d */ /* 0x000fea0003800000 */
[----:B------:R-:W0:Y:S01]  /*0080*/  LDC.64 R2, c[0x0][0x398] ;  /* 0x0000e600ff027b82 */ /* 0x000e220000000a00 */
[----:B------:R-:W1:Y:S01]  /*0090*/  LDCU.64 UR4, c[0x0][0x358] ;  /* 0x00006b00ff0477ac */ /* 0x000e620008000a00 */
[----:B0-----:R-:W-:-:S05]  /*00a0*/  IMAD.WIDE R2, R0, 0x4, R2 ;  /* 0x0000000400027825 */ /* 0x001fca00078e0202 */
[----:B-1----:R-:W2:Y:S04]  /*00b0*/  LDG.E.CONSTANT R4, desc[UR4][R2.64] ;  /* 0x0000000402047981 */ /* 0x002ea8000c1e9900 */
[----:B------:R-:W2:Y:S01]  /*00c0*/  LDG.E.CONSTANT R5, desc[UR4][R2.64+0x4] ;  /* 0x0000040402057981 */ /* 0x000ea2000c1e9900 */
[----:B------:R-:W-:Y:S01]  /*00d0*/  BSSY.RECONVERGENT B0, `(.L_x_0) ;  /* 0x0000070000007945 */ /* 0x000fe20003800200 */
[----:B------:R-:W-:Y:S02]  /*00e0*/  CS2R R26, SRZ ;  /* 0x00000000001a7805 */ /* 0x000fe4000001ff00 */
[----:B--2---:R-:W-:-:S13]  /*00f0*/  ISETP.GE.AND P0, PT, R4, R5, PT ;  /* 0x000000050400720c */ /* 0x004fda0003f06270 */
[----:B------:R-:W-:Y:S05]  /*0100*/  @P0 BRA `(.L_x_1) ;  /* 0x0000000400b00947 */ /* 0x000fea0003800000 */
[----:B------:R-:W-:Y:S01]  /*0110*/  IMAD.MOV.U32 R2, RZ, RZ, R4 ;  /* 0x000000ffff027224 */ /* 0x000fe200078e0004 */
[----:B------:R-:W-:Y:S01]  /*0120*/  BSSY.RECONVERGENT B1, `(.L_x_2) ;  /* 0x0000034000017945 */ /* 0x000fe20003800200 */
[----:B------:R-:W-:-:S03]  /*0130*/  CS2R R26, SRZ ;  /* 0x00000000001a7805 */ /* 0x000fc6000001ff00 */
[----:B------:R-:W-:-:S05]  /*0140*/  VIADDMNMX R5, R2, 0x1, R5, !PT ;  /* 0x0000000102057846 */ /* 0x000fca0007800105 */
[----:B------:R-:W-:Y:S02]  /*0150*/  IMAD.IADD R3, R5, 0x1, -R2 ;  /* 0x0000000105037824 */ /* 0x000fe400078e0a02 */
[----:B------:R-:W-:-:S03]  /*0160*/  IMAD.IADD R5, R2, 0x1, -R5 ;  /* 0x0000000102057824 */ /* 0x000fc600078e0a05 */
[----:B------:R-:W-:Y:S02]  /*0170*/  LOP3.LUT R4, R3, 0xf, RZ, 0xc0, !PT ;  /* 0x0000000f03047812 */ /* 0x000fe400078ec0ff */
[----:B------:R-:W-:Y:S02]  /*0180*/  ISETP.GT.U32.AND P0, PT, R5, -0x10, PT ;  /* 0xfffffff00500780c */ /* 0x000fe40003f04070 */
[----:B------:R-:W-:-:S11]  /*0190*/  ISETP.NE.AND P1, PT, R4, RZ, PT ;  /* 0x000000ff0400720c */ /* 0x000fd60003f25270 */
[----:B------:R-:W-:Y:S05]  /*01a0*/  @P0 BRA `(.L_x_3) ;  /* 0x0000000000ac0947 */ /* 0x000fea0003800000 */
[----:B------:R-:W0:Y:S01]  /*01b0*/  LDC.64 R6, c[0x0][0x3a0] ;  /* 0x0000e800ff067b82 */ /* 0x000e220000000a00 */
[----:B------:R-:W-:Y:S02]  /*01c0*/  LOP3.LUT R5, R3, 0xfffffff0, RZ, 0xc0, !PT ;  /* 0xfffffff003057812 */ /* 0x000fe400078ec0ff */
[----:B------:R-:W-:-:S03]  /*01d0*/  CS2R R26, SRZ ;  /* 0x00000000001a7805 */ /* 0x000fc6000001ff00 */
[----:B------:R-:W-:Y:S01]  /*01e0*/  IMAD.MOV R5, RZ, RZ, -R5 ;  /* 0x000000ffff057224 */ /* 0x000fe200078e0a05 */
[----:B0-----:R-:W-:-:S05]  /*01f0*/  IADD3 R6, P0, PT, R6, 0x40, RZ ;  /* 0x0000004006067810 */ /* 0x001fca0007f1e0ff */
[----:B------:R-:W-:-:S08]  /*0200*/  IMAD.X R7, RZ, RZ, R7, P0 ;  /* 0x000000ffff077224 */ /* 0x000fd000000e0607 */
.L_x_4:
[----:B------:R-:W-:-:S05]  /*0210*/  IMAD.WIDE R24, R2, 0x8, R6 ;  /* 0x0000000802187825 */ /* 0x000fca00078e0206 */
[----:B------:R-:W2:Y:S04]  /*0220*/  LDG.E.64.CONSTANT R22, desc[UR4][R24.64+-0x40] ;  /* 0xffffc00418167981 */ /* 0x000ea8000c1e9b00 */
[----:B------:R-:W3:Y:S04]  /*0230*/  LDG.E.64.CONSTANT R18, desc[UR4][R24.64+-0x38] ;  /* 0xffffc80418127981 */ /* 0x000ee8000c1e9b00 */
[----:B------:R-:W4:Y:S04]  /*0240*/  LDG.E.64.CONSTANT R16, desc[UR4][R24.64+-0x30] ;  /* 0xffffd00418107981 */ /* 0x000f28000c1e9b00 */
[----:B------:R-:W5:Y:S04]  /*0250*/  LDG.E.64.CONSTANT R14, desc[UR4][R24.64+-0x28] ;  /* 0xffffd804180e7981 */ /* 0x000f68000c1e9b00 */
[----:B------:R-:W5:Y:S04]  /*0260*/  LDG.E.64.CONSTANT R12, desc[UR4][R24.64+-0x20] ;  /* 0xffffe004180c7981 */ /* 0x000f68000c1e9b00 */
[----:B------:R-:W5:Y:S04]  /*0270*/  LDG.E.64.CONSTANT R10, desc[UR4][R24.64+-0x18] ;  /* 0xffffe804180a7981 */ /* 0x000f68000c1e9b00 */
[----:B------:R-:W5:Y:S04]  /*0280*/  LDG.E.64.CONSTANT R8, desc[UR4][R24.64+-0x10] ;  /* 0xfffff00418087981 */ /* 0x000f68000c1e9b00 */
[----:B------:R-:W5:Y:S01]  /*0290*/  LDG.E.64.CONSTANT R20, desc[UR4][R24.64+-0x8] ;  /* 0xfffff80418147981 */ /* 0x000f62000c1e9b00 */
[----:B--2---:R-:W-:-:S03]  /*02a0*/  DADD R22, |R22|, R26 ;  /* 0x0000000016167229 */ /* 0x004fc6000000021a */
[----:B------:R-:W2:Y:S05]  /*02b0*/  LDG.E.64.CONSTANT R26, desc[UR4][R24.64+0x38] ;  /* 0x00003804181a7981 */ /* 0x000eaa000c1e9b00 */
[----:B---3--:R-:W-:Y:S02]  /*02c0*/  DADD R18, R22, |R18| ;  /* 0x0000000016127229 */ /* 0x008fe40000000412 */
[----:B------:R-:W3:Y:S06]  /*02d0*/  LDG.E.64.CONSTANT R22, desc[UR4][R24.64] ;  /* 0x0000000418167981 */ /* 0x000eec000c1e9b00 */
[----:B----4-:R-:W-:-:S02]  /*02e0*/  DADD R16, R18, |R16| ;  /* 0x0000000012107229 */ /* 0x010fc40000000410 */
[----:B------:R-:W4:Y:S06]  /*02f0*/  LDG.E.64.CONSTANT R18, desc[UR4][R24.64+0x8] ;  /* 0x0000080418127981 */ /* 0x000f2c000c1e9b00 */
[----:B-----5:R-:W-:Y:S02]  /*0300*/  DADD R14, R16, |R14| ;  /* 0x00000000100e7229 */ /* 0x020fe4000000040e */
[----:B------:R-:W5:Y:S06]  /*0310*/  LDG.E.64.CONSTANT R16, desc[UR4][R24.64+0x10] ;  /* 0x0000100418107981 */ /* 0x000f6c000c1e9b00 */
[----:B------:R-:W-:-:S02]  /*0320*/  DADD R12, R14, |R12| ;  /* 0x000000000e0c7229 */ /* 0x000fc4000000040c */
[----:B------:R-:W2:Y:S06]  /*0330*/  LDG.E.64.CONSTANT R14, desc[UR4][R24.64+0x18] ;  /* 0x00001804180e7981 */ /* 0x000eac000c1e9b00 */
[----:B------:R-:W-:Y:S02]  /*0340*/  DADD R10, R12, |R10| ;  /* 0x000000000c0a7229 */ /* 0x000fe4000000040a */
[----:B------:R-:W2:Y:S06]  /*0350*/  LDG.E.64.CONSTANT R12, desc[UR4][R24.64+0x20] ;  /* 0x00002004180c7981 */ /* 0x000eac000c1e9b00 */
[----:B------:R-:W-:-:S02]  /*0360*/  DADD R8, R10, |R8| ;  /* 0x000000000a087229 */ /* 0x000fc40000000408 */
[----:B------:R-:W2:Y:S06]  /*0370*/  LDG.E.64.CONSTANT R10, desc[UR4][R24.64+0x28] ;  /* 0x00002804180a7981 */ /* 0x000eac000c1e9b00 */
[----:B------:R-:W-:Y:S02]  /*0380*/  DADD R20, R8, |R20| ;  /* 0x0000000008147229 */ /* 0x000fe40000000414 */
[----:B------:R-:W2:Y:S01]  /*0390*/  LDG.E.64.CONSTANT R8, desc[UR4][R24.64+0x30] ;  /* 0x0000300418087981 */ /* 0x000ea2000c1e9b00 */
[----:B------:R-:W-:-:S05]  /*03a0*/  VIADD R5, R5, 0x10 ;  /* 0x0000001005057836 */ /* 0x000fca0000000000 */
[----:B------:R-:W-:Y:S01]  /*03b0*/  ISETP.NE.AND P0, PT, R5, RZ, PT ;  /* 0x000000ff0500720c */ /* 0x000fe20003f05270 */
[----:B------:R-:W-:Y:S01]  /*03c0*/  VIADD R2, R2, 0x10 ;  /* 0x0000001002027836 */ /* 0x000fe20000000000 */
[----:B---3--:R-:W-:-:S08]  /*03d0*/  DADD R20, R20, |R22| ;  /* 0x0000000014147229 */ /* 0x008fd00000000416 */
[----:B----4-:R-:W-:-:S08]  /*03e0*/  DADD R18, R20, |R18| ;  /* 0x0000000014127229 */ /* 0x010fd00000000412 */
[----:B-----5:R-:W-:-:S08]  /*03f0*/  DADD R16, R18, |R16| ;  /* 0x0000000012107229 */ /* 0x020fd00000000410 */
[----:B--2---:R-:W-:-:S08]  /*0400*/  DADD R14, R16, |R14| ;  /* 0x00000000100e7229 */ /* 0x004fd0000000040e */
[----:B------:R-:W-:-:S08]  /*0410*/  DADD R12, R14, |R12| ;  /* 0x000000000e0c7229 */ /* 0x000fd0000000040c */
[----:B------:R-:W-:-:S08]  /*0420*/  DADD R10, R12, |R10| ;  /* 0x000000000c0a7229 */ /* 0x000fd0000000040a */
[----:B------:R-:W-:-:S08]  /*0430*/  DADD R8, R10, |R8| ;  /* 0x000000000a087229 */ /* 0x000fd00000000408 */
[----:B------:R-:W-:Y:S01]  /*0440*/  DADD R26, R8, |R26| ;  /* 0x00000000081a7229 */ /* 0x000fe2000000041a */
[----:B------:R-:W-:Y:S10]  /*0450*/  @P0 BRA `(.L_x_4) ;  /* 0xfffffffc006c0947 */ /* 0x000ff4000383ffff */
.L_x_3:
[----:B------:R-:W-:Y:S05]  /*0460*/  BSYNC.RECONVERGENT B1 ;  /* 0x0000000000017941 */ /* 0x000fea0003800200 */
.L_x_2:
[----:B------:R-:W-:Y:S05]  /*0470*/  @!P1 BRA `(.L_x_1) ;  /* 0x0000000000d49947 */ /* 0x000fea0003800000 */
[----:B------:R-:W-:Y:S01]  /*0480*/  ISETP.GE.U32.AND P0, PT, R4, 0x8, PT ;  /* 0x000000080400780c */ /* 0x000fe20003f06070 */
[----:B------:R-:W-:Y:S01]  /*0490*/  BSSY.RECONVERGENT B1, `(.L_x_5) ;  /* 0x0000017000017945 */ /* 0x000fe20003800200 */
[----:B------:R-:W-:-:S04]  /*04a0*/  LOP3.LUT R22, R3, 0x7, RZ, 0xc0, !PT ;  /* 0x0000000703167812 */ /* 0x000fc800078ec0ff */
[----:B------:R-:W-:-:S07]  /*04b0*/  ISETP.NE.AND P1, PT, R22, RZ, PT ;  /* 0x000000ff1600720c */ /* 0x000fce0003f25270 */
[----:B------:R-:W-:Y:S06]  /*04c0*/  @!P0 BRA `(.L_x_6) ;  /* 0x00000000004c8947 */ /* 0x000fec0003800000 */
[----:B------:R-:W0:Y:S02]  /*04d0*/  LDC.64 R18, c[0x0][0x3a0] ;  /* 0x0000e800ff127b82 */ /* 0x000e240000000a00 */
[----:B0-----:R-:W-:-:S05]  /*04e0*/  IMAD.WIDE R18, R2, 0x8, R18 ;  /* 0x0000000802127825 */ /* 0x001fca00078e0212 */
        /* <DEDUP_REMOVED lines=8> */
[----:B------:R-:W-:Y:S01]  /*0570*/  VIADD R2, R2, 0x8 ;  /* 0x0000000802027836 */ /* 0x000fe20000000000 */
[----:B--2---:R-:W-:-:S08]  /*0580*/  DADD R20, R26, |R20| ;  /* 0x000000001a147229 */ /* 0x004fd00000000414 */
[----:B---3--:R-:W-:-:S08]  /*0590*/  DADD R14, R20, |R14| ;  /* 0x00000000140e7229 */ /* 0x008fd0000000040e */
[----:B----4-:R-:W-:-:S08]  /*05a0*/  DADD R12, R14, |R12| ;  /* 0x000000000e0c7229 */ /* 0x010fd0000000040c */
[----:B-----5:R-:W-:-:S08]  /*05b0*/  DADD R10, R12, |R10| ;  /* 0x000000000c0a7229 */ /* 0x020fd0000000040a */
[----:B------:R-:W-:-:S08]  /*05c0*/  DADD R8, R10, |R8| ;  /* 0x000000000a087229 */ /* 0x000fd00000000408 */
[----:B------:R-:W-:-:S08]  /*05d0*/  DADD R6, R8, |R6| ;  /* 0x0000000008067229 */ /* 0x000fd00000000406 */
[----:B------:R-:W-:-:S08]  /*05e0*/  DADD R4, R6, |R4| ;  /* 0x0000000006047229 */ /* 0x000fd00000000404 */
[----:B------:R-:W-:-:S11]  /*05f0*/  DADD R26, R4, |R16| ;  /* 0x00000000041a7229 */ /* 0x000fd60000000410 */
.L_x_6:
[----:B------:R-:W-:Y:S05]  /*0600*/  BSYNC.RECONVERGENT B1 ;  /* 0x0000000000017941 */ /* 0x000fea0003800200 */
.L_x_5:
        /* <DEDUP_REMOVED lines=11> */
[----:B------:R-:W5:Y:S01]  /*06c0*/  LDG.E.64.CONSTANT R12, desc[UR4][R4.64+0x18] ;  /* 0x00001804040c7981 */ /* 0x000f62000c1e9b00 */
[----:B------:R-:W-:Y:S01]  /*06d0*/  VIADD R2, R2, 0x4 ;  /* 0x0000000402027836 */ /* 0x000fe20000000000 */
[----:B--2---:R-:W-:-:S08]  /*06e0*/  DADD R6, R26, |R6| ;  /* 0x000000001a067229 */ /* 0x004fd00000000406 */
[----:B---3--:R-:W-:-:S08]  /*06f0*/  DADD R6, R6, |R8| ;  /* 0x0000000006067229 */ /* 0x008fd00000000408 */
[----:B----4-:R-:W-:-:S08]  /*0700*/  DADD R6, R6, |R10| ;  /* 0x0000000006067229 */ /* 0x010fd0000000040a */
[----:B-----5:R-:W-:-:S11]  /*0710*/  DADD R26, R6, |R12| ;  /* 0x00000000061a7229 */ /* 0x020fd6000000040c */
.L_x_8:
[----:B------:R-:W-:Y:S05]  /*0720*/  BSYNC.RECONVERGENT B1 ;  /* 0x0000000000017941 */ /* 0x000fea0003800200 */
.L_x_7:
[----:B------:R-:W-:Y:S05]  /*0730*/  @!P1 BRA `(.L_x_1) ;  /* 0x0000000000249947 */ /* 0x000fea0003800000 */
[----:B------:R-:W0:Y:S01]  /*0740*/  LDC.64 R6, c[0x0][0x3a0] ;  /* 0x0000e800ff067b82 */ /* 0x000e220000000a00 */
[----:B------:R-:W-:-:S07]  /*0750*/  IMAD.MOV R3, RZ, RZ, -R3 ;  /* 0x000000ffff037224 */ /* 0x000fce00078e0a03 */
.L_x_9:
[----:B0-----:R-:W-:-:S06]  /*0760*/  IMAD.WIDE R4, R2, 0x8, R6 ;  /* 0x0000000802047825 */ /* 0x001fcc00078e0206 */
[----:B------:R-:W2:Y:S01]  /*0770*/  LDG.E.64.CONSTANT R4, desc[UR4][R4.64] ;  /* 0x0000000404047981 */ /* 0x000ea2000c1e9b00 */
[----:B------:R-:W-:Y:S02]  /*0780*/  VIADD R3, R3, 0x1 ;  /* 0x0000000103037836 */ /* 0x000fe40000000000 */
[----:B------:R-:W-:-:S03]  /*0790*/  VIADD R2, R2, 0x1 ;  /* 0x0000000102027836 */ /* 0x000fc60000000000 */
[----:B------:R-:W-:Y:S01]  /*07a0*/  ISETP.NE.AND P0, PT, R3, RZ, PT ;  /* 0x000000ff0300720c */ /* 0x000fe20003f05270 */
[----:B--2---:R-:W-:-:S12]  /*07b0*/  DADD R26, |R4|, R26 ;  /* 0x00000000041a7229 */ /* 0x004fd8000000021a */
[----:B------:R-:W-:Y:S05]  /*07c0*/  @P0 BRA `(.L_x_9) ;  /* 0xfffffffc00e40947 */ /* 0x000fea000383ffff */
.L_x_1:
[----:B------:R-:W-:Y:S05]  /*07d0*/  BSYNC.RECONVERGENT B0 ;  /* 0x0000000000007941 */ /* 0x000fea0003800200 */
.L_x_0:
[----:B------:R-:W0:Y:S02]  /*07e0*/  LDC.64 R8, c[0x0][0x388] ;  /* 0x0000e200ff087b82 */ /* 0x000e240000000a00 */
[----:B0-----:R-:W-:-:S06]  /*07f0*/  IMAD.WIDE R8, R0, 0x8, R8 ;  /* 0x0000000800087825 */ /* 0x001fcc00078e0208 */
[----:B------:R-:W2:Y:S01]  /*0800*/  LDG.E.64.CONSTANT R8, desc[UR4][R8.64] ;  /* 0x0000000408087981 */ /* 0x000ea2000c1e9b00 */
[----:B------:R-:W0:Y:S01]  /*0810*/  MUFU.RCP64H R3, R27 ;  /* 0x0000001b00037308 */ /* 0x000e220000001800 */
[----:B------:R-:W-:Y:S01]  /*0820*/  IMAD.MOV.U32 R2, RZ, RZ, 0x1 ;  /* 0x00000001ff027424 */ /* 0x000fe200078e00ff */
[----:B------:R-:W-:Y:S05]  /*0830*/  BSSY.RECONVERGENT B0, `(.L_x_10) ;  /* 0x0000011000007945 */ /* 0x000fea0003800200 */
[----:B0-----:R-:W-:-:S08]  /*0840*/  DFMA R4, R2, -R26, 1 ;  /* 0x3ff000000204742b */ /* 0x001fd0000000081a */
[----:B------:R-:W-:-:S08]  /*0850*/  DFMA R4, R4, R4, R4 ;  /* 0x000000040404722b */ /* 0x000fd00000000004 */
[----:B------:R-:W-:-:S08]  /*0860*/  DFMA R4, R2, R4, R2 ;  /* 0x000000040204722b */ /* 0x000fd00000000002 */
[----:B------:R-:W-:-:S08]  /*0870*/  DFMA R2, R4, -R26, 1 ;  /* 0x3ff000000402742b */ /* 0x000fd0000000081a */
[----:B------:R-:W-:-:S08]  /*0880*/  DFMA R2, R4, R2, R4 ;  /* 0x000000020402722b */ /* 0x000fd00000000004 */
[----:B--2---:R-:W-:Y:S01]  /*0890*/  DMUL R4, R8, R2 ;  /* 0x0000000208047228 */ /* 0x004fe20000000000 */
[----:B------:R-:W-:-:S07]  /*08a0*/  FSETP.GEU.AND P1, PT, |R9|, 6.5827683646048100446e-37, PT ;  /* 0x036000000900780b */ /* 0x000fce0003f2e200 */
[----:B------:R-:W-:-:S08]  /*08b0*/  DFMA R6, R4, -R26, R8 ;  /* 0x8000001a0406722b */ /* 0x000fd00000000008 */
[----:B------:R-:W-:-:S10]  /*08c0*/  DFMA R2, R2, R6, R4 ;  /* 0x000000060202722b */ /* 0x000fd40000000004 */
[----:B------:R-:W-:-:S05]  /*08d0*/  FFMA R4, RZ, R27, R3 ;  /* 0x0000001bff047223 */ /* 0x000fca0000000003 */
[----:B------:R-:W-:-:S13]  /*08e0*/  FSETP.GT.AND P0, PT, |R4|, 1.469367938527859385e-39, PT ;  /* 0x001000000400780b */ /* 0x000fda0003f04200 */
[----:B------:R-:W-:Y:S05]  /*08f0*/  @P0 BRA P1, `(.L_x_11) ;  /* 0x0000000000100947 */ /* 0x000fea0000800000 */
[----:B------:R-:W-:Y:S01]  /*0900*/  IMAD.MOV.U32 R4, RZ, RZ, R26 ;  /* 0x000000ffff047224 */ /* 0x000fe200078e001a */
[----:B------:R-:W-:Y:S01]  /*0910*/  MOV R10, 0x940 ;  /* 0x00000940000a7802 */ /* 0x000fe20000000f00 */
[----:B------:R-:W-:-:S07]  /*0920*/  IMAD.MOV.U32 R5, RZ, RZ, R27 ;  /* 0x000000ffff057224 */ /* 0x000fce00078e001b */
[----:B------:R-:W-:Y:S05]  /*0930*/  CALL.REL.NOINC `($__internal_0_$__cuda_sm20_div_rn_f64_full) ;  /* 0x0000000000287944 */ /* 0x000fea0003c00000 */
.L_x_11:
[----:B------:R-:W-:Y:S05]  /*0940*/  BSYNC.RECONVERGENT B0 ;  /* 0x0000000000007941 */ /* 0x000fea0003800200 */
.L_x_10:
[----:B------:R-:W0:Y:S08]  /*0950*/  LDC.64 R4, c[0x0][0x380] ;  /* 0x0000e000ff047b82 */ /* 0x000e300000000a00 */
[----:B------:R-:W1:Y:S01]  /*0960*/  LDC.64 R8, c[0x0][0x390] ;  /* 0x0000e400ff087b82 */ /* 0x000e620000000a00 */
[----:B0-----:R-:W-:-:S05]  /*0970*/  IMAD.WIDE R4, R0, 0x8, R4 ;  /* 0x0000000800047825 */ /* 0x001fca00078e0204 */
[----:B------:R-:W2:Y:S02]  /*0980*/  LDG.E.64 R6, desc[UR4][R4.64] ;  /* 0x0000000404067981 */ /* 0x000ea4000c1e1b00 */
[----:B--2---:R-:W-:Y:S01]  /*0990*/  DADD R6, R6, R2 ;  /* 0x0000000006067229 */ /* 0x004fe20000000002 */
[----:B-1----:R-:W-:-:S06]  /*09a0*/  IMAD.WIDE R2, R0, 0x8, R8 ;  /* 0x0000000800027825 */ /* 0x002fcc00078e0208 */
[----:B------:R-:W-:Y:S04]  /*09b0*/  STG.E.64 desc[UR4][R4.64], R6 ;  /* 0x0000000604007986 */ /* 0x000fe8000c101b04 */
[----:B------:R-:W-:Y:S01]  /*09c0*/  STG.E.64 desc[UR4][R2.64], R26 ;  /* 0x0000001a02007986 */ /* 0x000fe2000c101b04 */
[----:B------:R-:W-:Y:S05]  /*09d0*/  EXIT ;  /* 0x000000000000794d */ /* 0x000fea0003800000 */
        .weak           $__internal_0_$__cuda_sm20_div_rn_f64_full
        .type           $__internal_0_$__cuda_sm20_div_rn_f64_full,@function
        .size           $__internal_0_$__cuda_sm20_div_rn_f64_full,(.L_x_67 - $__internal_0_$__cuda_sm20_div_rn_f64_full)
$__internal_0_$__cuda_sm20_div_rn_f64_full:
[C---:B------:R-:W-:Y:S01]  /*09e0*/  FSETP.GEU.AND P0, PT, |R5|.reuse, 1.469367938527859385e-39, PT ;  /* 0x001000000500780b */ /* 0x040fe20003f0e200 */
[----:B------:R-:W-:Y:S01]  /*09f0*/  IMAD.MOV.U32 R16, RZ, RZ, 0x1 ;  /* 0x00000001ff107424 */ /* 0x000fe200078e00ff */
[----:B------:R-:W-:Y:S01]  /*0a00*/  LOP3.LUT R2, R5, 0x800fffff, RZ, 0xc0, !PT ;  /* 0x800fffff05027812 */ /* 0x000fe200078ec0ff */
[----:B------:R-:W-:Y:S01]  /*0a10*/  BSSY.RECONVERGENT B1, `(.L_x_12) ;  /* 0x0000055000017945 */ /* 0x000fe20003800200 */
[C---:B------:R-:W-:Y:S02]  /*0a20*/  FSETP.GEU.AND P2, PT, |R9|.reuse, 1.469367938527859385e-39, PT ;  /* 0x001000000900780b */ /* 0x040fe40003f4e200 */
[----:B------:R-:W-:Y:S01]  /*0a30*/  LOP3.LUT R3, R2, 0x3ff00000, RZ, 0xfc, !PT ;  /* 0x3ff0000002037812 */ /* 0x000fe200078efcff */
[----:B------:R-:W-:Y:S01]  /*0a40*/  IMAD.MOV.U32 R2, RZ, RZ, R4 ;  /* 0x000000ffff027224 */ /* 0x000fe200078e0004 */
[----:B------:R-:W-:Y:S02]  /*0a50*/  LOP3.LUT R11, R9, 0x7ff00000, RZ, 0xc0, !PT ;  /* 0x7ff00000090b7812 */ /* 0x000fe400078ec0ff */
[----:B------:R-:W-:-:S03]  /*0a60*/  LOP3.LUT R14, R5, 0x7ff00000, RZ, 0xc0, !PT ;  /* 0x7ff00000050e7812 */ /* 0x000fc600078ec0ff */
[----:B------:R-:W-:Y:S01]  /*0a70*/  @!P0 DMUL R2, R4, 8.98846567431157953865e+307 ;  /* 0x7fe0000004028828 */ /* 0x000fe20000000000 */
[----:B------:R-:W-:-:S03]  /*0a80*/  ISETP.GE.U32.AND P1, PT, R11, R14, PT ;  /* 0x0000000e0b00720c */ /* 0x000fc60003f26070 */
[----:B------:R-:W-:Y:S01]  /*0a90*/  @!P2 LOP3.LUT R12, R5, 0x7ff00000, RZ, 0xc0, !PT ;  /* 0x7ff00000050ca812 */ /* 0x000fe200078ec0ff */
[----:B------:R-:W-:Y:S01]  /*0aa0*/  @!P2 IMAD.MOV.U32 R18, RZ, RZ, RZ ;  /* 0x000000ffff12a224 */ /* 0x000fe200078e00ff */
[----:B------:R-:W0:Y:S02]  /*0ab0*/  MUFU.RCP64H R17, R3 ;  /* 0x0000000300117308 */ /* 0x000e240000001800 */
[----:B------:R-:W-:Y:S01]  /*0ac0*/  @!P2 ISETP.GE.U32.AND P3, PT, R11, R12, PT ;  /* 0x0000000c0b00a20c */ /* 0x000fe20003f66070 */
[----:B------:R-:W-:-:S05]  /*0ad0*/  IMAD.MOV.U32 R12, RZ, RZ, 0x1ca00000 ;  /* 0x1ca00000ff0c7424 */ /* 0x000fca00078e00ff */
[----:B------:R-:W-:-:S04]  /*0ae0*/  @!P2 SEL R13, R12, 0x63400000, !P3 ;  /* 0x634000000c0da807 */ /* 0x000fc80005800000 */
[----:B------:R-:W-:-:S04]  /*0af0*/  @!P2 LOP3.LUT R13, R13, 0x80000000, R9, 0xf8, !PT ;  /* 0x800000000d0da812 */ /* 0x000fc800078ef809 */
[----:B------:R-:W-:Y:S01]  /*0b00*/  @!P2 LOP3.LUT R19, R13, 0x100000, RZ, 0xfc, !PT ;  /* 0x001000000d13a812 */ /* 0x000fe200078efcff */
[----:B0-----:R-:W-:-:S08]  /*0b10*/  DFMA R6, R16, -R2, 1 ;  /* 0x3ff000001006742b */ /* 0x001fd00000000802 */
[----:B------:R-:W-:-:S08]  /*0b20*/  DFMA R6, R6, R6, R6 ;  /* 0x000000060606722b */ /* 0x000fd00000000006 */
[----:B------:R-:W-:Y:S01]  /*0b30*/  DFMA R16, R16, R6, R16 ;  /* 0x000000061010722b */ /* 0x000fe20000000010 */
[----:B------:R-:W-:Y:S01]  /*0b40*/  SEL R7, R12, 0x63400000, !P1 ;  /* 0x634000000c077807 */ /* 0x000fe20004800000 */
[----:B------:R-:W-:-:S03]  /*0b50*/  IMAD.MOV.U32 R6, RZ, RZ, R8 ;  /* 0x000000ffff067224 */ /* 0x000fc600078e0008 */
[----:B------:R-:W-:-:S03]  /*0b60*/  LOP3.LUT R7, R7, 0x800fffff, R9, 0xf8, !PT ;  /* 0x800fffff07077812 */ /* 0x000fc600078ef809 */
[----:B------:R-:W-:-:S03]  /*0b70*/  DFMA R20, R16, -R2, 1 ;  /* 0x3ff000001014742b */ /* 0x000fc60000000802 */
[----:B------:R-:W-:-:S05]  /*0b80*/  @!P2 DFMA R6, R6, 2, -R18 ;  /* 0x400000000606a82b */ /* 0x000fca0000000812 */
[----:B------:R-:W-:Y:S01]  /*0b90*/  DFMA R16, R16, R20, R16 ;  /* 0x000000141010722b */ /* 0x000fe20000000010 */
[----:B------:R-:W-:Y:S02]  /*0ba0*/  IMAD.MOV.U32 R21, RZ, RZ, R11 ;  /* 0x000000ffff157224 */ /* 0x000fe400078e000b */
[----:B------:R-:W-:Y:S01]  /*0bb0*/  IMAD.MOV.U32 R20, RZ, RZ, R14 ;  /* 0x000000ffff147224 */ /* 0x000fe200078e000e */
[----:B------:R-:W-:Y:S02]  /*0bc0*/  @!P0 LOP3.LUT R20, R3, 0x7ff00000, RZ, 0xc0, !PT ;  /* 0x7ff0000003148812 */ /* 0x000fe400078ec0ff */
[----:B------:R-:W-:Y:S02]  /*0bd0*/  @!P2 LOP3.LUT R21, R7, 0x7ff00000, RZ, 0xc0, !PT ;  /* 0x7ff000000715a812 */ /* 0x000fe400078ec0ff */
[----:B------:R-:W-:Y:S01]  /*0be0*/  DMUL R18, R16, R6 ;  /* 0x0000000610127228 */ /* 0x000fe20000000000 */
[----:B------:R-:W-:Y:S02]  /*0bf0*/  VIADD R22, R20, 0xffffffff ;  /* 0xffffffff14167836 */ /* 0x000fe40000000000 */
[----:B------:R-:W-:-:S05]  /*0c00*/  VIADD R13, R21, 0xffffffff ;  /* 0xffffffff150d7836 */ /* 0x000fca0000000000 */
[----:B------:R-:W-:Y:S01]  /*0c10*/  DFMA R14, R18, -R2, R6 ;  /* 0x80000002120e722b */ /* 0x000fe20000000006 */
[----:B------:R-:W-:-:S04]  /*0c20*/  ISETP.GT.U32.AND P0, PT, R13, 0x7feffffe, PT ;  /* 0x7feffffe0d00780c */ /* 0x000fc80003f04070 */
[----:B------:R-:W-:-:S03]  /*0c30*/  ISETP.GT.U32.OR P0, PT, R22, 0x7feffffe, P0 ;  /* 0x7feffffe1600780c */ /* 0x000fc60000704470 */
[----:B------:R-:W-:-:S10]  /*0c40*/  DFMA R14, R16, R14, R18 ;  /* 0x0000000e100e722b */ /* 0x000fd40000000012 */
[----:B------:R-:W-:Y:S05]  /*0c50*/  @P0 BRA `(.L_x_13) ;  /* 0x00000000006c0947 */ /* 0x000fea0003800000 */
[----:B------:R-:W-:-:S04]  /*0c60*/  LOP3.LUT R16, R5, 0x7ff00000, RZ, 0xc0, !PT ;  /* 0x7ff0000005107812 */ /* 0x000fc800078ec0ff */
[CC--:B------:R-:W-:Y:S02]  /*0c70*/  VIADDMNMX R8, R11.reuse, -R16.reuse, 0xb9600000, !PT ;  /* 0xb96000000b087446 */ /* 0x0c0fe40007800910 */
[----:B------:R-:W-:Y:S02]  /*0c80*/  ISETP.GE.U32.AND P0, PT, R11, R16, PT ;  /* 0x000000100b00720c */ /* 0x000fe40003f06070 */
[----:B------:R-:W-:Y:S02]  /*0c90*/  VIMNMX R8, PT, PT, R8, 0x46a00000, PT ;  /* 0x46a0000008087848 */ /* 0x000fe40003fe0100 */
[----:B------:R-:W-:-:S05]  /*0ca0*/  SEL R11, R12, 0x63400000, !P0 ;  /* 0x634000000c0b7807 */ /* 0x000fca0004000000 */
[----:B------:R-:W-:Y:S02]  /*0cb0*/  IMAD.IADD R11, R8, 0x1, -R11 ;  /* 0x00000001080b7824 */ /* 0x000fe400078e0a0b */
[----:B------:R-:W-:Y:S02]  /*0cc0*/  IMAD.MOV.U32 R8, RZ, RZ, RZ ;  /* 0x000000ffff087224 */ /* 0x000fe400078e00ff */
[----:B------:R-:W-:-:S06]  /*0cd0*/  VIADD R9, R11, 0x7fe00000 ;  /* 0x7fe000000b097836 */ /* 0x000fcc0000000000 */
[----:B------:R-:W-:-:S10]  /*0ce0*/  DMUL R12, R14, R8 ;  /* 0x000000080e0c7228 */ /* 0x000fd40000000000 */
[----:B------:R-:W-:-:S13]  /*0cf0*/  FSETP.GTU.AND P0, PT, |R13|, 1.469367938527859385e-39, PT ;  /* 0x001000000d00780b */ /* 0x000fda0003f0c200 */
[----:B------:R-:W-:Y:S05]  /*0d00*/  @P0 BRA `(.L_x_14) ;  /* 0x0000000000940947 */ /* 0x000fea0003800000 */
[----:B------:R-:W-:Y:S01]  /*0d10*/  DFMA R2, R14, -R2, R6 ;  /* 0x800000020e02722b */ /* 0x000fe20000000006 */
[----:B------:R-:W-:-:S09]  /*0d20*/  IMAD.MOV.U32 R8, RZ, RZ, RZ ;  /* 0x000000ffff087224 */ /* 0x000fd200078e00ff */
[C---:B------:R-:W-:Y:S02]  /*0d30*/  FSETP.NEU.AND P0, PT, R3.reuse, RZ, PT ;  /* 0x000000ff0300720b */ /* 0x040fe40003f0d000 */
[----:B------:R-:W-:-:S04]  /*0d40*/  LOP3.LUT R5, R3, 0x80000000, R5, 0x48, !PT ;  /* 0x8000000003057812 */ /* 0x000fc800078e4805 */
[----:B------:R-:W-:-:S07]  /*0d50*/  LOP3.LUT R9, R5, R9, RZ, 0xfc, !PT ;  /* 0x0000000905097212 */ /* 0x000fce00078efcff */
[----:B------:R-:W-:Y:S05]  /*0d60*/  @!P0 BRA `(.L_x_14) ;  /* 0x00000000007c8947 */ /* 0x000fea0003800000 */
[----:B------:R-:W-:Y:S01]  /*0d70*/  IMAD.MOV R3, RZ, RZ, -R11 ;  /* 0x000000ffff037224 */ /* 0x000fe200078e0a0b */
[----:B------:R-:W-:Y:S01]  /*0d80*/  DMUL.RP R8, R14, R8 ;  /* 0x000000080e087228 */ /* 0x000fe20000008000 */
[----:B------:R-:W-:-:S06]  /*0d90*/  IMAD.MOV.U32 R2, RZ, RZ, RZ ;  /* 0x000000ffff027224 */ /* 0x000fcc00078e00ff */
[----:B------:R-:W-:-:S03]  /*0da0*/  DFMA R2, R12, -R2, R14 ;  /* 0x800000020c02722b */ /* 0x000fc6000000000e */
[----:B------:R-:W-:-:S03]  /*0db0*/  LOP3.LUT R5, R9, R5, RZ, 0x3c, !PT ;  /* 0x0000000509057212 */ /* 0x000fc600078e3cff */
[----:B------:R-:W-:-:S04]  /*0dc0*/  IADD3 R2, PT, PT, -R11, -0x43300000, RZ ;  /* 0xbcd000000b027810 */ /* 0x000fc80007ffe1ff */
[----:B------:R-:W-:-:S04]  /*0dd0*/  FSETP.NEU.AND P0, PT, |R3|, R2, PT ;  /* 0x000000020300720b */ /* 0x000fc80003f0d200 */
[----:B------:R-:W-:Y:S02]  /*0de0*/  FSEL R12, R8, R12, !P0 ;  /* 0x0000000c080c7208 */ /* 0x000fe40004000000 */
[----:B------:R-:W-:Y:S01]  /*0df0*/  FSEL R13, R5, R13, !P0 ;  /* 0x0000000d050d7208 */ /* 0x000fe20004000000 */
[----:B------:R-:W-:Y:S06]  /*0e00*/  BRA `(.L_x_14) ;  /* 0x0000000000547947 */ /* 0x000fec0003800000 */
.L_x_13:
[----:B------:R-:W-:-:S14]  /*0e10*/  DSETP.NAN.AND P0, PT, R8, R8, PT ;  /* 0x000000080800722a */ /* 0x000fdc0003f08000 */
[----:B------:R-:W-:Y:S05]  /*0e20*/  @P0 BRA `(.L_x_15) ;  /* 0x0000000000440947 */ /* 0x000fea0003800000 */
[----:B------:R-:W-:-:S14]  /*0e30*/  DSETP.NAN.AND P0, PT, R4, R4, PT ;  /* 0x000000040400722a */ /* 0x000fdc0003f08000 */
[----:B------:R-:W-:Y:S05]  /*0e40*/  @P0 BRA `(.L_x_16) ;  /* 0x0000000000300947 */ /* 0x000fea0003800000 */
[----:B------:R-:W-:Y:S01]  /*0e50*/  ISETP.NE.AND P0, PT, R21, R20, PT ;  /* 0x000000141500720c */ /* 0x000fe20003f05270 */
[----:B------:R-:W-:Y:S02]  /*0e60*/  IMAD.MOV.U32 R12, RZ, RZ, 0x0 ;  /* 0x00000000ff0c7424 */ /* 0x000fe400078e00ff */
[----:B------:R-:W-:-:S10]  /*0e70*/  IMAD.MOV.U32 R13, RZ, RZ, -0x80000 ;  /* 0xfff80000ff0d7424 */ /* 0x000fd400078e00ff */
[----:B------:R-:W-:Y:S05]  /*0e80*/  @!P0 BRA `(.L_x_14) ;  /* 0x0000000000348947 */ /* 0x000fea0003800000 */
[----:B------:R-:W-:Y:S02]  /*0e90*/  ISETP.NE.AND P0, PT, R21, 0x7ff00000, PT ;  /* 0x7ff000001500780c */ /* 0x000fe40003f05270 */
[----:B------:R-:W-:Y:S02]  /*0ea0*/  LOP3.LUT R13, R9, 0x80000000, R5, 0x48, !PT ;  /* 0x80000000090d7812 */ /* 0x000fe400078e4805 */
[----:B------:R-:W-:-:S13]  /*0eb0*/  ISETP.EQ.OR P0, PT, R20, RZ, !P0 ;  /* 0x000000ff1400720c */ /* 0x000fda0004702670 */
[----:B------:R-:W-:Y:S01]  /*0ec0*/  @P0 LOP3.LUT R2, R13, 0x7ff00000, RZ, 0xfc, !PT ;  /* 0x7ff000000d020812 */ /* 0x000fe200078efcff */
[----:B------:R-:W-:Y:S02]  /*0ed0*/  @!P0 IMAD.MOV.U32 R12, RZ, RZ, RZ ;  /* 0x000000ffff0c8224 */ /* 0x000fe400078e00ff */
[----:B------:R-:W-:Y:S02]  /*0ee0*/  @P0 IMAD.MOV.U32 R12, RZ, RZ, RZ ;  /* 0x000000ffff0c0224 */ /* 0x000fe400078e00ff */
[----:B------:R-:W-:Y:S01]  /*0ef0*/  @P0 IMAD.MOV.U32 R13, RZ, RZ, R2 ;  /* 0x000000ffff0d0224 */ /* 0x000fe200078e0002 */
[----:B------:R-:W-:Y:S06]  /*0f00*/  BRA `(.L_x_14) ;  /* 0x0000000000147947 */ /* 0x000fec0003800000 */
.L_x_16:
[----:B------:R-:W-:Y:S01]  /*0f10*/  LOP3.LUT R13, R5, 0x80000, RZ, 0xfc, !PT ;  /* 0x00080000050d7812 */ /* 0x000fe200078efcff */
[----:B------:R-:W-:Y:S01]  /*0f20*/  IMAD.MOV.U32 R12, RZ, RZ, R4 ;  /* 0x000000ffff0c7224 */ /* 0x000fe200078e0004 */
[----:B------:R-:W-:Y:S06]  /*0f30*/  BRA `(.L_x_14) ;  /* 0x0000000000087947 */ /* 0x000fec0003800000 */
.L_x_15:
[----:B------:R-:W-:Y:S01]  /*0f40*/  LOP3.LUT R13, R9, 0x80000, RZ, 0xfc, !PT ;  /* 0x00080000090d7812 */ /* 0x000fe200078efcff */
[----:B------:R-:W-:-:S07]  /*0f50*/  IMAD.MOV.U32 R12, RZ, RZ, R8 ;  /* 0x000000ffff0c7224 */ /* 0x000fce00078e0008 */
.L_x_14:
[----:B------:R-:W-:Y:S05]  /*0f60*/  BSYNC.RECONVERGENT B1 ;  /* 0x0000000000017941 */ /* 0x000fea0003800200 */
.L_x_12:
[----:B------:R-:W-:Y:S02]  /*0f70*/  IMAD.MOV.U32 R11, RZ, RZ, 0x0 ;  /* 0x00000000ff0b7424 */ /* 0x000fe400078e00ff */
[----:B------:R-:W-:Y:S02]  /*0f80*/  IMAD.MOV.U32 R2, RZ, RZ, R12 ;  /* 0x000000ffff027224 */ /* 0x000fe400078e000c */
[----:B------:R-:W-:Y:S01]  /*0f90*/  IMAD.MOV.U32 R3, RZ, RZ, R13 ;  /* 0x000000ffff037224 */ /* 0x000fe200078e000d */
[----:B------:R-:W-:Y:S06]  /*0fa0*/  RET.REL.NODEC R10 `(VecScaleKernelWithNorms2) ;  /* 0xfffffff00a147950 */ /* 0x000fec0003c3ffff */
.L_x_17:
[----:B------:R-:W-:-:S00]  /*0fb0*/  BRA `(.L_x_17) ;  /* 0xfffffffc00fc7947 */ /* 0x000fc0000383ffff */
[----:B------:R-:W-:-:S00]  /*0fc0*/  NOP ;  /* 0x0000000000007918 */ /* 0x000fc00000000000 */
        /* <DEDUP_REMOVED lines=11> */
.L_x_67:


//--------------------- .text.VecScaleKernelWithNorms1 --------------------------
	.section	.text.VecScaleKernelWithNorms1,"ax",@progbits
	.align	128
        .global         VecScaleKernelWithNorms1
        .type           VecScaleKernelWithNorms1,@function
        .size           VecScaleKernelWithNorms1,(.L_x_68 - VecScaleKernelWithNorms1)
        .other          VecScaleKernelWithNorms1,@"STO_CUDA_ENTRY STV_DEFAULT"
VecScaleKernelWithNorms1:
.text.VecScaleKernelWithNorms1:
        /* <DEDUP_REMOVED lines=33> */
.L_x_22:
        /* <DEDUP_REMOVED lines=18> */
[----:B------:R-:W3:Y:S06]  /*0330*/  LDG.E.64.CONSTANT R16, desc[UR4][R8.64+0x18] ;  /* 0x0000180408107981 */ /* 0x000eec000c1e9b00 */
[----:B------:R-:W-:Y:S02]  /*0340*/  DADD R12, R14, |R12| ;  /* 0x000000000e0c7229 */ /* 0x000fe4000000040c */
[----:B------:R-:W3:Y:S06]  /*0350*/  LDG.E.64.CONSTANT R14, desc[UR4][R8.64+0x20] ;  /* 0x00002004080e7981 */ /* 0x000eec000c1e9b00 */
[----:B------:R-:W-:-:S02]  /*0360*/  DADD R10, R12, |R10| ;  /* 0x000000000c0a7229 */ /* 0x000fc4000000040a */
[----:B------:R-:W3:Y:S06]  /*0370*/  LDG.E.64.CONSTANT R12, desc[UR4][R8.64+0x28] ;  /* 0x00002804080c7981 */ /* 0x000eec000c1e9b00 */
[----:B--2---:R-:W-:Y:S02]  /*0380*/  DADD R22, R10, |R22| ;  /* 0x000000000a167229 */ /* 0x004fe40000000416 */
[----:B------:R-:W2:Y:S06]  /*0390*/  LDG.E.64.CONSTANT R10, desc[UR4][R8.64+0x30] ;  /* 0x00003004080a7981 */ /* 0x000eac000c1e9b00 */
[----:B------:R-:W-:-:S08]  /*03a0*/  DADD R22, R22, |R24| ;  /* 0x0000000016167229 */ /* 0x000fd00000000418 */
[----:B----4-:R-:W-:-:S08]  /*03b0*/  DADD R20, R22, |R20| ;  /* 0x0000000016147229 */ /* 0x010fd00000000414 */
[----:B-----5:R-:W-:-:S08]  /*03c0*/  DADD R18, R20, |R18| ;  /* 0x0000000014127229 */ /* 0x020fd00000000412 */
[----:B---3--:R-:W-:Y:S01]  /*03d0*/  DADD R16, R18, |R16| ;  /* 0x0000000012107229 */ /* 0x008fe20000000410 */
[----:B------:R-:W-:-:S07]  /*03e0*/  VIADD R5, R5, 0x10 ;  /* 0x0000001005057836 */ /* 0x000fce0000000000 */
[----:B------:R-:W-:Y:S01]  /*03f0*/  DADD R14, R16, |R14| ;  /* 0x00000000100e7229 */ /* 0x000fe2000000040e */
[----:B------:R-:W-:-:S07]  /*0400*/  ISETP.NE.AND P0, PT, R5, RZ, PT ;  /* 0x000000ff0500720c */ /* 0x000fce0003f05270 */
[----:B------:R-:W-:Y:S01]  /*0410*/  DADD R12, R14, |R12| ;  /* 0x000000000e0c7229 */ /* 0x000fe2000000040c */
[----:B------:R-:W-:-:S07]  /*0420*/  VIADD R2, R2, 0x10 ;  /* 0x0000001002027836 */ /* 0x000fce0000000000 */
[----:B--2---:R-:W-:-:S08]  /*0430*/  DADD R10, R12, |R10| ;  /* 0x000000000c0a7229 */ /* 0x004fd0000000040a */
[----:B------:R-:W-:Y:S01]  /*0440*/  DADD R26, R10, |R26| ;  /* 0x000000000a1a7229 */ /* 0x000fe2000000041a */
[----:B------:R-:W-:Y:S10]  /*0450*/  @P0 BRA `(.L_x_22) ;  /* 0xfffffffc006c0947 */ /* 0x000ff4000383ffff */
.L_x_21:
[----:B------:R-:W-:Y:S05]  /*0460*/  BSYNC.RECONVERGENT B1 ;  /* 0x0000000000017941 */ /* 0x000fea0003800200 */
.L_x_20:
        /* <DEDUP_REMOVED lines=25> */
.L_x_24:
[----:B------:R-:W-:Y:S05]  /*0600*/  BSYNC.RECONVERGENT B1 ;  /* 0x0000000000017941 */ /* 0x000fea0003800200 */
.L_x_23:
        /* <DEDUP_REMOVED lines=17> */
.L_x_26:
[----:B------:R-:W-:Y:S05]  /*0720*/  BSYNC.RECONVERGENT B1 ;  /* 0x0000000000017941 */ /* 0x000fea0003800200 */
.L_x_25:
[----:B------:R-:W-:Y:S05]  /*0730*/  @!P1 BRA `(.L_x_19) ;  /* 0x0000000000249947 */ /* 0x000fea0003800000 */
[----:B------:R-:W0:Y:S01]  /*0740*/  LDC.64 R6, c[0x0][0x3a0] ;  /* 0x0000e800ff067b82 */ /* 0x000e220000000a00 */
[----:B------:R-:W-:-:S07]  /*0750*/  IMAD.MOV R3, RZ, RZ, -R3 ;  /* 0x000000ffff037224 */ /* 0x000fce00078e0a03 */
.L_x_27:
[----:B0-----:R-:W-:-:S06]  /*0760*/  IMAD.WIDE R4, R2, 0x8, R6 ;  /* 0x0000000802047825 */ /* 0x001fcc00078e0206 */
[----:B------:R-:W2:Y:S01]  /*0770*/  LDG.E.64.CONSTANT R4, desc[UR4][R4.64] ;  /* 0x0000000404047981 */ /* 0x000ea2000c1e9b00 */
[----:B------:R-:W-:Y:S02]  /*0780*/  VIADD R3, R3, 0x1 ;  /* 0x0000000103037836 */ /* 0x000fe40000000000 */
[----:B------:R-:W-:-:S03]  /*0790*/  VIADD R2, R2, 0x1 ;  /* 0x0000000102027836 */ /* 0x000fc60000000000 */
[----:B------:R-:W-:Y:S01]  /*07a0*/  ISETP.NE.AND P0, PT, R3, RZ, PT ;  /* 0x000000ff0300720c */ /* 0x000fe20003f05270 */
[----:B--2---:R-:W-:-:S12]  /*07b0*/  DADD R26, |R4|, R26 ;  /* 0x00000000041a7229 */ /* 0x004fd8000000021a */
[----:B------:R-:W-:Y:S05]  /*07c0*/  @P0 BRA `(.L_x_27) ;  /* 0xfffffffc00e40947 */ /* 0x000fea000383ffff */
.L_x_19:
[----:B------:R-:W-:Y:S05]  /*07d0*/  BSYNC.RECONVERGENT B0 ;  /* 0x0000000000007941 */ /* 0x000fea0003800200 */
.L_x_18:
[----:B------:R-:W0:Y:S02]  /*07e0*/  LDC.64 R2, c[0x0][0x3a8] ;  /* 0x0000ea00ff027b82 */ /* 0x000e240000000a00 */
[----:B0-----:R-:W-:-:S05]  /*07f0*/  IMAD.WIDE R2, R0, 0x4, R2 ;  /* 0x0000000400027825 */ /* 0x001fca00078e0202 */
[----:B------:R-:W2:Y:S04]  /*0800*/  LDG.E.CONSTANT R4, desc[UR4][R2.64] ;  /* 0x0000000402047981 */ /* 0x000ea8000c1e9900 */
[----:B------:R-:W2:Y:S01]  /*0810*/  LDG.E.CONSTANT R5, desc[UR4][R2.64+0x4] ;  /* 0x0000040402057981 */ /* 0x000ea2000c1e9900 */
[----:B------:R-:W-:Y:S01]  /*0820*/  BSSY.RECONVERGENT B0, `(.L_x_28) ;  /* 0x000006d000007945 */ /* 0x000fe20003800200 */
[----:B--2---:R-:W-:-:S13]  /*0830*/  ISETP.GE.AND P0, PT, R4, R5, PT ;  /* 0x000000050400720c */ /* 0x004fda0003f06270 */
[----:B------:R-:W-:Y:S05]  /*0840*/  @P0 BRA `(.L_x_29) ;  /* 0x0000000400a80947 */ /* 0x000fea0003800000 */
[----:B------:R-:W-:Y:S01]  /*0850*/  IMAD.MOV.U32 R2, RZ, RZ, R4 ;  /* 0x000000ffff027224 */ /* 0x000fe200078e0004 */
[----:B------:R-:W-:Y:S04]  /*0860*/  BSSY.RECONVERGENT B1, `(.L_x_30) ;  /* 0x0000032000017945 */ /* 0x000fe80003800200 */
        /* <DEDUP_REMOVED lines=8> */
[----:B------:R-:W-:-:S05]  /*08f0*/  LOP3.LUT R5, R3, 0xfffffff0, RZ, 0xc0, !PT ;  /* 0xfffffff003057812 */ /* 0x000fca00078ec0ff */
[----:B------:R-:W-:Y:S01]  /*0900*/  IMAD.MOV R5, RZ, RZ, -R5 ;  /* 0x000000ffff057224 */ /* 0x000fe200078e0a05 */
[----:B0-----:R-:W-:-:S05]  /*0910*/  IADD3 R6, P0, PT, R6, 0x40, RZ ;  /* 0x0000004006067810 */ /* 0x001fca0007f1e0ff */
[----:B------:R-:W-:-:S08]  /*0920*/  IMAD.X R7, RZ, RZ, R7, P0 ;  /* 0x000000ffff077224 */ /* 0x000fd000000e0607 */
.L_x_32:
        /* <DEDUP_REMOVED lines=37> */
.L_x_31:
[----:B------:R-:W-:Y:S05]  /*0b80*/  BSYNC.RECONVERGENT B1 ;  /* 0x0000000000017941 */ /* 0x000fea0003800200 */
.L_x_30:
        /* <DEDUP_REMOVED lines=25> */
.L_x_34:
[----:B------:R-:W-:Y:S05]  /*0d20*/  BSYNC.RECONVERGENT B1 ;  /* 0x0000000000017941 */ /* 0x000fea0003800200 */
.L_x_33:
        /* <DEDUP_REMOVED lines=17> */
.L_x_36:
[----:B------:R-:W-:Y:S05]  /*0e40*/  BSYNC.RECONVERGENT B1 ;  /* 0x0000000000017941 */ /* 0x000fea0003800200 */
.L_x_35:
[----:B------:R-:W-:Y:S05]  /*0e50*/  @!P1 BRA `(.L_x_29) ;  /* 0x0000000000249947 */ /* 0x000fea0003800000 */
[----:B------:R-:W0:Y:S01]  /*0e60*/  LDC.64 R6, c[0x0][0x3b0] ;  /* 0x0000ec00ff067b82 */ /* 0x000e220000000a00 */
[----:B------:R-:W-:-:S07]  /*0e70*/  IMAD.MOV R3, RZ, RZ, -R3 ;  /* 0x000000ffff037224 */ /* 0x000fce00078e0a03 */
.L_x_37:
[----:B0-----:R-:W-:-:S06]  /*0e80*/  IMAD.WIDE R4, R2, 0x8, R6 ;  /* 0x0000000802047825 */ /* 0x001fcc00078e0206 */
[----:B------:R-:W2:Y:S01]  /*0e90*/  LDG.E.64.CONSTANT R4, desc[UR4][R4.64] ;  /* 0x0000000404047981 */ /* 0x000ea2000c1e9b00 */
[----:B------:R-:W-:Y:S02]  /*0ea0*/  VIADD R3, R3, 0x1 ;  /* 0x0000000103037836 */ /* 0x000fe40000000000 */
[----:B------:R-:W-:-:S03]  /*0eb0*/  VIADD R2, R2, 0x1 ;  /* 0x0000000102027836 */ /* 0x000fc60000000000 */
[----:B------:R-:W-:Y:S01]  /*0ec0*/  ISETP.NE.AND P0, PT, R3, RZ, PT ;  /* 0x000000ff0300720c */ /* 0x000fe20003f05270 */
[----:B--2---:R-:W-:-:S12]  /*0ed0*/  DADD R26, |R4|, R26 ;  /* 0x00000000041a7229 */ /* 0x004fd8000000021a */
[----:B------:R-:W-:Y:S05]  /*0ee0*/  @P0 BRA `(.L_x_37) ;  /* 0xfffffffc00e40947 */ /* 0x000fea000383ffff */
.L_x_29:
[----:B------:R-:W-:Y:S05]  /*0ef0*/  BSYNC.RECONVERGENT B0 ;  /* 0x0000000000007941 */ /* 0x000fea0003800200 */
.L_x_28:
        /* <DEDUP_REMOVED lines=21> */
[----:B------:R-:W-:Y:S05]  /*1050*/  CALL.REL.NOINC `($__internal_1_$__cuda_sm20_div_rn_f64_full) ;  /* 0x0000000000287944 */ /* 0x000fea0003c00000 */
.L_x_39:
[----:B------:R-:W-:Y:S05]  /*1060*/  BSYNC.RECONVERGENT B0 ;  /* 0x0000000000007941 */ /* 0x000fea0003800200 */
.L_x_38:
        /* <DEDUP_REMOVED lines=9> */
        .weak           $__internal_1_$__cuda_sm20_div_rn_f64_full
        .type           $__internal_1_$__cuda_sm20_div_rn_f64_full,@function
        .size           $__internal_1_$__cuda_sm20_div_rn_f64_full,(.L_x_68 - $__internal_1_$__cuda_sm20_div_rn_f64_full)
$__internal_1_$__cuda_sm20_div_rn_f64_full:
        /* <DEDUP_REMOVED lines=67> */
.L_x_41:
        /* <DEDUP_REMOVED lines=16> */
.L_x_44:
[----:B------:R-:W-:Y:S01]  /*1630*/  LOP3.LUT R13, R5, 0x80000, RZ, 0xfc, !PT ;  /* 0x00080000050d7812 */ /* 0x000fe200078efcff */
[----:B------:R-:W-:Y:S01]  /*1640*/  IMAD.MOV.U32 R12, RZ, RZ, R4 ;  /* 0x000000ffff0c7224 */ /* 0x000fe200078e0004 */
[----:B------:R-:W-:Y:S06]  /*1650*/  BRA `(.L_x_42) ;  /* 0x0000000000087947 */ /* 0x000fec0003800000 */
.L_x_43:
[----:B------:R-:W-:Y:S01]  /*1660*/  LOP3.LUT R13, R9, 0x80000, RZ, 0xfc, !PT ;  /* 0x00080000090d7812 */ /* 0x000fe200078efcff */
[----:B------:R-:W-:-:S07]  /*1670*/  IMAD.MOV.U32 R12, RZ, RZ, R8 ;  /* 0x000000ffff0c7224 */ /* 0x000fce00078e0008 */
.L_x_42:
[----:B------:R-:W-:Y:S05]  /*1680*/  BSYNC.RECONVERGENT B1 ;  /* 0x0000000000017941 */ /* 0x000fea0003800200 */
.L_x_40:
[----:B------:R-:W-:Y:S02]  /*1690*/  IMAD.MOV.U32 R11, RZ, RZ, 0x0 ;  /* 0x00000000ff0b7424 */ /* 0x000fe400078e00ff */
[----:B------:R-:W-:Y:S02]  /*16a0*/  IMAD.MOV.U32 R2, RZ, RZ, R12 ;  /* 0x000000ffff027224 */ /* 0x000fe400078e000c */
[----:B------:R-:W-:Y:S01]  /*16b0*/  IMAD.MOV.U32 R3, RZ, RZ, R13 ;  /* 0x000000ffff037224 */ /* 0x000fe200078e000d */
[----:B------:R-:W-:Y:S06]  /*16c0*/  RET.REL.NODEC R10 `(VecScaleKernelWithNorms1) ;  /* 0xffffffe80a4c7950 */ /* 0x000fec0003c3ffff */
.L_x_45:
        /* <DEDUP_REMOVED lines=11> */
.L_x_68:


//--------------------- .text.VecScaleKernel      --------------------------
	.section	.text.VecScaleKernel,"ax",@progbits
	.align	128
        .global         VecScaleKernel
        .type           VecScaleKernel,@function
        .size           VecScaleKernel,(.L_x_69 - VecScaleKernel)
        .other          VecScaleKernel,@"STO_CUDA_ENTRY STV_DEFAULT"
VecScaleKernel:
.text.VecScaleKernel:
        /* <DEDUP_REMOVED lines=9> */
[----:B------:R-:W1:Y:S07]  /*0090*/  LDCU.64 UR4, c[0x0][0x358] ;  /* 0x00006b00ff0477ac */ /* 0x000e6e0008000a00 */
[----:B------:R-:W2:Y:S01]  /*00a0*/  LDC.64 R6, c[0x0][0x388] ;  /* 0x0000e200ff067b82 */ /* 0x000ea20000000a00 */
[----:B0-----:R-:W-:-:S06]  /*00b0*/  IMAD.WIDE R4, R0, 0x8, R4 ;  /* 0x0000000800047825 */ /* 0x001fcc00078e0204 */
[----:B-1----:R-:W3:Y:S01]  /*00c0*/  LDG.E.64.CONSTANT R4, desc[UR4][R4.64] ;  /* 0x0000000404047981 */ /* 0x002ee2000c1e9b00 */
[----:B--2---:R-:W-:-:S06]  /*00d0*/  IMAD.WIDE R6, R0, 0x8, R6 ;  /* 0x0000000800067825 */ /* 0x004fcc00078e0206 */
[----:B------:R-:W2:Y:S01]  /*00e0*/  LDG.E.64.CONSTANT R6, desc[UR4][R6.64] ;  /* 0x0000000406067981 */ /* 0x000ea2000c1e9b00 */
[----:B------:R-:W-:Y:S01]  /*00f0*/  IMAD.MOV.U32 R2, RZ, RZ, 0x1 ;  /* 0x00000001ff027424 */ /* 0x000fe200078e00ff */
[----:B------:R-:W-:Y:S01]  /*0100*/  BSSY.RECONVERGENT B0, `(.L_x_46) ;  /* 0x0000010000007945 */ /* 0x000fe20003800200 */
[----:B---3--:R-:W0:Y:S01]  /*0110*/  MUFU.RCP64H R3, R5 ;  /* 0x0000000500037308 */ /* 0x008e220000001800 */
[----:B--2---:R-:W-:-:S03]  /*0120*/  FSETP.GEU.AND P1, PT, |R7|, 6.5827683646048100446e-37, PT ;  /* 0x036000000700780b */ /* 0x004fc60003f2e200 */
[----:B0-----:R-:W-:-:S08]  /*0130*/  DFMA R8, -R4, R2, 1 ;  /* 0x3ff000000408742b */ /* 0x001fd00000000102 */
[----:B------:R-:W-:-:S08]  /*0140*/  DFMA R8, R8, R8, R8 ;  /* 0x000000080808722b */ /* 0x000fd00000000008 */
[----:B------:R-:W-:-:S08]  /*0150*/  DFMA R8, R2, R8, R2 ;  /* 0x000000080208722b */ /* 0x000fd00000000002 */
[----:B------:R-:W-:-:S08]  /*0160*/  DFMA R2, -R4, R8, 1 ;  /* 0x3ff000000402742b */ /* 0x000fd00000000108 */
[----:B------:R-:W-:-:S08]  /*0170*/  DFMA R2, R8, R2, R8 ;  /* 0x000000020802722b */ /* 0x000fd00000000008 */
[----:B------:R-:W-:-:S08]  /*0180*/  DMUL R8, R6, R2 ;  /* 0x0000000206087228 */ /* 0x000fd00000000000 */
[----:B------:R-:W-:-:S08]  /*0190*/  DFMA R10, -R4, R8, R6 ;  /* 0x00000008040a722b */ /* 0x000fd00000000106 */
[----:B------:R-:W-:-:S10]  /*01a0*/  DFMA R2, R2, R10, R8 ;  /* 0x0000000a0202722b */ /* 0x000fd40000000008 */
[----:B------:R-:W-:-:S05]  /*01b0*/  FFMA R8, RZ, R5, R3 ;  /* 0x00000005ff087223 */ /* 0x000fca0000000003 */
[----:B------:R-:W-:-:S13]  /*01c0*/  FSETP.GT.AND P0, PT, |R8|, 1.469367938527859385e-39, PT ;  /* 0x001000000800780b */ /* 0x000fda0003f04200 */
[----:B------:R-:W-:Y:S05]  /*01d0*/  @P0 BRA P1, `(.L_x_47) ;  /* 0x0000000000080947 */ /* 0x000fea0000800000 */
[----:B------:R-:W-:-:S07]  /*01e0*/  MOV R10, 0x200 ;  /* 0x00000200000a7802 */ /* 0x000fce0000000f00 */
[----:B------:R-:W-:Y:S05]  /*01f0*/  CALL.REL.NOINC `($__internal_2_$__cuda_sm20_div_rn_f64_full) ;  /* 0x00000000001c7944 */ /* 0x000fea0003c00000 */
.L_x_47:
[----:B------:R-:W-:Y:S05]  /*0200*/  BSYNC.RECONVERGENT B0 ;  /* 0x0000000000007941 */ /* 0x000fea0003800200 */
.L_x_46:
[----:B------:R-:W0:Y:S02]  /*0210*/  LDC.64 R4, c[0x0][0x380] ;  /* 0x0000e000ff047b82 */ /* 0x000e240000000a00 */
[----:B0-----:R-:W-:-:S05]  /*0220*/  IMAD.WIDE R4, R0, 0x8, R4 ;  /* 0x0000000800047825 */ /* 0x001fca00078e0204 */
[----:B------:R-:W2:Y:S02]  /*0230*/  LDG.E.64 R6, desc[UR4][R4.64] ;  /* 0x0000000404067981 */ /* 0x000ea4000c1e1b00 */
[----:B--2---:R-:W-:-:S07]  /*0240*/  DADD R6, R6, R2 ;  /* 0x0000000006067229 */ /* 0x004fce0000000002 */
[----:B------:R-:W-:Y:S01]  /*0250*/  STG.E.64 desc[UR4][R4.64], R6 ;  /* 0x0000000604007986 */ /* 0x000fe2000c101b04 */
[----:B------:R-:W-:Y:S05]  /*0260*/  EXIT ;  /* 0x000000000000794d */ /* 0x000fea0003800000 */
        .weak           $__internal_2_$__cuda_sm20_div_rn_f64_full
        .type           $__internal_2_$__cuda_sm20_div_rn_f64_full,@function
        .size           $__internal_2_$__cuda_sm20_div_rn_f64_full,(.L_x_69 - $__internal_2_$__cuda_sm20_div_rn_f64_full)
$__internal_2_$__cuda_sm20_div_rn_f64_full:
        /* <DEDUP_REMOVED lines=59> */
[----:B------:R-:W-:Y:S01]  /*0620*/  IMAD.MOV.U32 R2, RZ, RZ, RZ ;  /* 0x000000ffff027224 */ /* 0x000fe200078e00ff */
[----:B------:R-:W-:-:S05]  /*0630*/  IADD3 R11, PT, PT, -R11, -0x43300000, RZ ;  /* 0xbcd000000b0b7810 */ /* 0x000fca0007ffe1ff */
[----:B------:R-:W-:-:S03]  /*0640*/  DFMA R2, R12, -R2, R14 ;  /* 0x800000020c02722b */ /* 0x000fc6000000000e */
[----:B------:R-:W-:-:S07]  /*0650*/  LOP3.LUT R5, R7, R5, RZ, 0x3c, !PT ;  /* 0x0000000507057212 */ /* 0x000fce00078e3cff */
[----:B------:R-:W-:-:S04]  /*0660*/  FSETP.NEU.AND P0, PT, |R3|, R11, PT ;  /* 0x0000000b0300720b */ /* 0x000fc80003f0d200 */
[----:B------:R-:W-:Y:S02]  /*0670*/  FSEL R12, R6, R12, !P0 ;  /* 0x0000000c060c7208 */ /* 0x000fe40004000000 */
[----:B------:R-:W-:Y:S01]  /*0680*/  FSEL R13, R5, R13, !P0 ;  /* 0x0000000d050d7208 */ /* 0x000fe20004000000 */
[----:B------:R-:W-:Y:S06]  /*0690*/  BRA `(.L_x_50) ;  /* 0x0000000000547947 */ /* 0x000fec0003800000 */
.L_x_49:
        /* <DEDUP_REMOVED lines=16> */
.L_x_52:
[----:B------:R-:W-:Y:S01]  /*07a0*/  LOP3.LUT R13, R5, 0x80000, RZ, 0xfc, !PT ;  /* 0x00080000050d7812 */ /* 0x000fe200078efcff */
[----:B------:R-:W-:Y:S01]  /*07b0*/  IMAD.MOV.U32 R12, RZ, RZ, R4 ;  /* 0x000000ffff0c7224 */ /* 0x000fe200078e0004 */
[----:B------:R-:W-:Y:S06]  /*07c0*/  BRA `(.L_x_50) ;  /* 0x0000000000087947 */ /* 0x000fec0003800000 */
.L_x_51:
[----:B------:R-:W-:Y:S01]  /*07d0*/  LOP3.LUT R13, R7, 0x80000, RZ, 0xfc, !PT ;  /* 0x00080000070d7812 */ /* 0x000fe200078efcff */
[----:B------:R-:W-:-:S07]  /*07e0*/  IMAD.MOV.U32 R12, RZ, RZ, R6 ;  /* 0x000000ffff0c7224 */ /* 0x000fce00078e0006 */
.L_x_50:
[----:B------:R-:W-:Y:S05]  /*07f0*/  BSYNC.RECONVERGENT B1 ;  /* 0x0000000000017941 */ /* 0x000fea0003800200 */
.L_x_48:
[----:B------:R-:W-:Y:S02]  /*0800*/  IMAD.MOV.U32 R11, RZ, RZ, 0x0 ;  /* 0x00000000ff0b7424 */ /* 0x000fe400078e00ff */
[----:B------:R-:W-:Y:S02]  /*0810*/  IMAD.MOV.U32 R2, RZ, RZ, R12 ;  /* 0x000000ffff027224 */ /* 0x000fe400078e000c */
[----:B------:R-:W-:Y:S01]  /*0820*/  IMAD.MOV.U32 R3, RZ, RZ, R13 ;  /* 0x000000ffff037224 */ /* 0x000fe200078e000d */
[----:B------:R-:W-:Y:S06]  /*0830*/  RET.REL.NODEC R10 `(VecScaleKernel) ;  /* 0xfffffff40af07950 */ /* 0x000fec0003c3ffff */
.L_x_53:
        /* <DEDUP_REMOVED lines=12> */
.L_x_69:


//--------------------- .text._Z22PrintDeviceArrayKernelPdi --------------------------
	.section	.text._Z22PrintDeviceArrayKernelPdi,"ax",@progbits
	.align	128
        .global         _Z22PrintDeviceArrayKernelPdi
        .type           _Z22PrintDeviceArrayKernelPdi,@function
        .size           _Z22PrintDeviceArrayKernelPdi,(.L_x_74 - _Z22PrintDeviceArrayKernelPdi)
        .other          _Z22PrintDeviceArrayKernelPdi,@"STO_CUDA_ENTRY STV_DEFAULT"
_Z22PrintDeviceArrayKernelPdi:
.text._Z22PrintDeviceArrayKernelPdi:
[----:B------:R-:W0:Y:S01]  /*0000*/  LDC R1, c[0x0][0x37c] ;  /* 0x0000df00ff017b82 */ /* 0x000e220000000800 */
[----:B------:R-:W1:Y:S01]  /*0010*/  S2R R3, SR_TID.X ;  /* 0x0000000000037919 */ /* 0x000e620000002100 */
[----:B------:R-:W2:Y:S06]  /*0020*/  LDCU UR5, c[0x0][0x2fc] ;  /* 0x00005f80ff0577ac */ /* 0x000eac0008000800 */
[----:B------:R-:W1:Y:S01]  /*0030*/  S2UR UR6, SR_CTAID.X ;  /* 0x00000000000679c3 */ /* 0x000e620000002500 */
[----:B0-----:R-:W-:Y:S01]  /*0040*/  VIADD R1, R1, 0xfffffff0 ;  /* 0xfffffff001017836 */ /* 0x001fe20000000000 */
[----:B------:R-:W0:Y:S01]  /*0050*/  LDCU UR7, c[0x0][0x388] ;  /* 0x00007100ff0777ac */ /* 0x000e220008000800 */
[----:B------:R-:W3:Y:S05]  /*0060*/  LDCU UR4, c[0x0][0x2f8] ;  /* 0x00005f00ff0477ac */ /* 0x000eea0008000800 */
[----:B------:R-:W1:Y:S01]  /*0070*/  LDC R0, c[0x0][0x360] ;  /* 0x0000d800ff007b82 */ /* 0x000e620000000800 */
[----:B---3--:R-:W-:-:S05]  /*0080*/  IADD3 R6, P1, PT, R1, UR4, RZ ;  /* 0x0000000401067c10 */ /* 0x008fca000ff3e0ff */
[----:B--2---:R-:W-:Y:S02]  /*0090*/  IMAD.X R7, RZ, RZ, UR5, P1 ;  /* 0x00000005ff077e24 */ /* 0x004fe400088e06ff */
[----:B-1----:R-:W-:-:S05]  /*00a0*/  IMAD R0, R0, UR6, R3 ;  /* 0x0000000600007c24 */ /* 0x002fca000f8e0203 */
[----:B0-----:R-:W-:-:S13]  /*00b0*/  ISETP.GE.AND P0, PT, R0, UR7, PT ;  /* 0x0000000700007c0c */ /* 0x001fda000bf06270 */
[----:B------:R-:W-:Y:S05]  /*00c0*/  @P0 EXIT ;  /* 0x000000000000094d */ /* 0x000fea0003800000 */
[----:B------:R-:W0:Y:S01]  /*00d0*/  LDC.64 R2, c[0x0][0x380] ;  /* 0x0000e000ff027b82 */ /* 0x000e220000000a00 */
[----:B------:R-:W1:Y:S01]  /*00e0*/  LDCU.64 UR4, c[0x0][0x358] ;  /* 0x00006b00ff0477ac */ /* 0x000e620008000a00 */
[----:B0-----:R-:W-:-:S06]  /*00f0*/  IMAD.WIDE R2, R0, 0x8, R2 ;  /* 0x0000000800027825 */ /* 0x001fcc00078e0202 */
[----:B-1----:R-:W2:Y:S01]  /*0100*/  LDG.E.64 R2, desc[UR4][R2.64] ;  /* 0x0000000402027981 */ /* 0x002ea2000c1e1b00 */
[----:B------:R-:W-:Y:S01]  /*0110*/  MOV R8, 0x10 ;  /* 0x0000001000087802 */ /* 0x000fe20000000f00 */
[----:B------:R-:W0:Y:S02]  /*0120*/  LDCU.64 UR4, c[0x4][0x8] ;  /* 0x01000100ff0477ac */ /* 0x000e240008000a00 */
[----:B------:R1:W-:Y:S03]  /*0130*/  STL [R1], R0 ;  /* 0x0000000001007387 */ /* 0x0003e60000100800 */
[----:B------:R-:W3:Y:S01]  /*0140*/  LDC.64 R8, c[0x4][R8] ;  /* 0x0100000008087b82 */ /* 0x000ee20000000a00 */
[----:B0-----:R-:W-:Y:S01]  /*0150*/  MOV R4, UR4 ;  /* 0x0000000400047c02 */ /* 0x001fe20008000f00 */
[----:B------:R-:W-:Y:S01]  /*0160*/  IMAD.U32 R5, RZ, RZ, UR5 ;  /* 0x00000005ff057e24 */ /* 0x000fe2000f8e00ff */
[----:B--23--:R1:W-:Y:S06]  /*0170*/  STL.64 [R1+0x8], R2 ;  /* 0x0000080201007387 */ /* 0x00c3ec0000100a00 */
[----:B------:R-:W-:-:S07]  /*0180*/  LEPC R20, `(.L_x_54) ;  /* 0x000000001014794e */ /* 0x000fce0000000000 */
[----:B-1----:R-:W-:Y:S05]  /*0190*/  CALL.ABS.NOINC R8 ;  /* 0x0000000008007343 */ /* 0x002fea0003c00000 */
.L_x_54:
[----:B------:R-:W-:Y:S05]  /*01a0*/  EXIT ;  /* 0x000000000000794d */ /* 0x000fea0003800000 */
.L_x_55:
        /* <DEDUP_REMOVED lines=13> */
.L_x_74:


//--------------------- .text._Z5dummyPdS_S_i     --------------------------
	.section	.text._Z5dummyPdS_S_i,"ax",@progbits
	.align	128
        .global         _Z5dummyPdS_S_i
        .type           _Z5dummyPdS_S_i,@function
        .size           _Z5dummyPdS_S_i,(.L_x_75 - _Z5dummyPdS_S_i)
        .other          _Z5dummyPdS_S_i,@"STO_CUDA_ENTRY STV_DEFAULT"
_Z5dummyPdS_S_i:
.text._Z5dummyPdS_S_i:
[----:B------:R-:W0:Y:S01]  /*0000*/  LDC R1, c[0x0][0x37c] ;  /* 0x0000df00ff017b82 */ /* 0x000e220000000800 */
[----:B------:R-:W1:Y:S01]  /*0010*/  S2R R3, SR_TID.X ;  /* 0x0000000000037919 */ /* 0x000e620000002100 */
[----:B------:R-:W2:Y:S06]  /*0020*/  LDCU UR5, c[0x0][0x2fc] ;  /* 0x00005f80ff0577ac */ /* 0x000eac0008000800 */
[----:B------:R-:W1:Y:S01]  /*0030*/  S2UR UR6, SR_CTAID.X ;  /* 0x00000000000679c3 */ /* 0x000e620000002500 */
[----:B0-----:R-:W-:Y:S01]  /*0040*/  VIADD R1, R1, 0xffffffe0 ;  /* 0xffffffe001017836 */ /* 0x001fe20000000000 */
[----:B------:R-:W0:Y:S06]  /*0050*/  LDCU UR4, c[0x0][0x2f8] ;  /* 0x00005f00ff0477ac */ /* 0x000e2c0008000800 */
[----:B------:R-:W1:Y:S01]  /*0060*/  LDC R0, c[0x0][0x360] ;  /* 0x0000d800ff007b82 */ /* 0x000e620000000800 */
[----:B0-----:R-:W-:-:S05]  /*0070*/  IADD3 R6, P1, PT, R1, UR4, RZ ;  /* 0x0000000401067c10 */ /* 0x001fca000ff3e0ff */
[----:B--2---:R-:W-:Y:S02]  /*0080*/  IMAD.X R7, RZ, RZ, UR5, P1 ;  /* 0x00000005ff077e24 */ /* 0x004fe400088e06ff */
[----:B-1----:R-:W-:-:S05]  /*0090*/  IMAD R0, R0, UR6, R3 ;  /* 0x0000000600007c24 */ /* 0x002fca000f8e0203 */
[----:B------:R-:W-:-:S13]  /*00a0*/  ISETP.GT.AND P0, PT, R0, 0x9, PT ;  /* 0x000000090000780c */ /* 0x000fda0003f04270 */
[----:B------:R-:W-:Y:S05]  /*00b0*/  @P0 EXIT ;  /* 0x000000000000094d */ /* 0x000fea0003800000 */
[----:B------:R-:W0:Y:S01]  /*00c0*/  LDC.64 R2, c[0x0][0x380] ;  /* 0x0000e000ff027b82 */ /* 0x000e220000000a00 */
[----:B------:R-:W0:Y:S07]  /*00d0*/  LDCU.64 UR4, c[0x0][0x358] ;  /* 0x00006b00ff0477ac */ /* 0x000e2e0008000a00 */
[----:B------:R-:W1:Y:S08]  /*00e0*/  LDC.64 R8, c[0x0][0x388] ;  /* 0x0000e200ff087b82 */ /* 0x000e700000000a00 */
[----:B------:R-:W2:Y:S01]  /*00f0*/  LDC.64 R10, c[0x0][0x390] ;  /* 0x0000e400ff0a7b82 */ /* 0x000ea20000000a00 */
[----:B0-----:R-:W3:Y:S07]  /*0100*/  LDG.E.64 R2, desc[UR4][R2.64] ;  /* 0x0000000402027981 */ /* 0x001eee000c1e1b00 */
[----:B------:R-:W0:Y:S01]  /*0110*/  LDC R14, c[0x0][0x398] ;  /* 0x0000e600ff0e7b82 */ /* 0x000e220000000800 */
[----:B-1----:R-:W4:Y:S04]  /*0120*/  LDG.E.64 R8, desc[UR4][R8.64] ;  /* 0x0000000408087981 */ /* 0x002f28000c1e1b00 */
[----:B--2---:R-:W4:Y:S01]  /*0130*/  LDG.E.64 R10, desc[UR4][R10.64] ;  /* 0x000000040a0a7981 */ /* 0x004f22000c1e1b00 */
[----:B------:R-:W-:Y:S01]  /*0140*/  MOV R0, 0x10 ;  /* 0x0000001000007802 */ /* 0x000fe20000000f00 */
[----:B------:R-:W1:Y:S03]  /*0150*/  LDCU.64 UR4, c[0x4][URZ] ;  /* 0x01000000ff0477ac */ /* 0x000e660008000a00 */
[----:B------:R2:W2:Y:S01]  /*0160*/  LDC.64 R12, c[0x4][R0] ;  /* 0x01000000000c7b82 */ /* 0x0004a20000000a00 */
[----:B0-----:R0:W-:Y:S01]  /*0170*/  STL [R1], R14 ;  /* 0x0000000e01007387 */ /* 0x0011e20000100800 */
[----:B-1----:R-:W-:Y:S01]  /*0180*/  MOV R4, UR4 ;  /* 0x0000000400047c02 */ /* 0x002fe20008000f00 */
[----:B------:R-:W-:-:S02]  /*0190*/  IMAD.U32 R5, RZ, RZ, UR5 ;  /* 0x00000005ff057e24 */ /* 0x000fc4000f8e00ff */
[----:B---3--:R0:W-:Y:S04]  /*01a0*/  STL.64 [R1+0x8], R2 ;  /* 0x0000080201007387 */ /* 0x0081e80000100a00 */
[----:B--2-4-:R0:W-:Y:S02]  /*01b0*/  STL.128 [R1+0x10], R8 ;  /* 0x0000100801007387 */ /* 0x0141e40000100c00 */
[----:B------:R-:W-:-:S07]  /*01c0*/  LEPC R20, `(.L_x_56) ;  /* 0x000000001014794e */ /* 0x000fce0000000000 */
[----:B0-----:R-:W-:Y:S05]  /*01d0*/  CALL.ABS.NOINC R12 ;  /* 0x000000000c007343 */ /* 0x001fea0003c00000 */
.L_x_56:
[----:B------:R-:W-:Y:S05]  /*01e0*/  EXIT ;  /* 0x000000000000794d */ /* 0x000fea0003800000 */
.L_x_57:
        /* <DEDUP_REMOVED lines=9> */
.L_x_75:


//--------------------- .text._Z17VecScaleKernelGSLPdS_S_i --------------------------
	.section	.text._Z17VecScaleKernelGSLPdS_S_i,"ax",@progbits
	.align	128
        .global         _Z17VecScaleKernelGSLPdS_S_i
        .type           _Z17VecScaleKernelGSLPdS_S_i,@function
        .size           _Z17VecScaleKernelGSLPdS_S_i,(.L_x_70 - _Z17VecScaleKernelGSLPdS_S_i)
        .other          _Z17VecScaleKernelGSLPdS_S_i,@"STO_CUDA_ENTRY STV_DEFAULT"
_Z17VecScaleKernelGSLPdS_S_i:
.text._Z17VecScaleKernelGSLPdS_S_i:
        /* <DEDUP_REMOVED lines=9> */
[----:B------:R-:W1:Y:S01]  /*0090*/  LDCU UR4, c[0x0][0x370] ;  /* 0x00006e00ff0477ac */ /* 0x000e620008000800 */
[----:B------:R-:W2:Y:S06]  /*00a0*/  LDCU.64 UR6, c[0x0][0x358] ;  /* 0x00006b00ff0677ac */ /* 0x000eac0008000a00 */
[----:B------:R-:W3:Y:S01]  /*00b0*/  LDC.64 R14, c[0x0][0x390] ;  /* 0x0000e400ff0e7b82 */ /* 0x000ee20000000a00 */
[----:B------:R-:W4:Y:S07]  /*00c0*/  LDCU UR5, c[0x0][0x398] ;  /* 0x00007300ff0577ac */ /* 0x000f2e0008000800 */
[----:B------:R-:W0:Y:S01]  /*00d0*/  LDC.64 R12, c[0x0][0x380] ;  /* 0x0000e000ff0c7b82 */ /* 0x000e220000000a00 */
[----:B-1----:R-:W-:-:S07]  /*00e0*/  IMAD R3, R3, UR4, RZ ;  /* 0x0000000403037c24 */ /* 0x002fce000f8e02ff */
.L_x_60:
[----:B---3--:R-:W-:-:S06]  /*00f0*/  IMAD.WIDE R28, R2, 0x8, R14 ;  /* 0x00000008021c7825 */ /* 0x008fcc00078e020e */
[----:B--2---:R-:W2:Y:S01]  /*0100*/  LDG.E.64.CONSTANT R28, desc[UR6][R28.64] ;  /* 0x000000061c1c7981 */ /* 0x004ea2000c1e9b00 */
[----:B0-----:R-:W-:-:S06]  /*0110*/  IMAD.WIDE R20, R2, 0x8, R16 ;  /* 0x0000000802147825 */ /* 0x001fcc00078e0210 */
[----:B------:R-:W3:Y:S01]  /*0120*/  LDG.E.64.CONSTANT R20, desc[UR6][R20.64] ;  /* 0x0000000614147981 */ /* 0x000ee2000c1e9b00 */
[----:B-1----:R-:W-:Y:S01]  /*0130*/  IMAD.MOV.U32 R4, RZ, RZ, 0x1 ;  /* 0x00000001ff047424 */ /* 0x002fe200078e00ff */
[----:B------:R-:W-:Y:S01]  /*0140*/  BSSY.RECONVERGENT B0, `(.L_x_58) ;  /* 0x0000015000007945 */ /* 0x000fe20003800200 */
[----:B--2---:R-:W0:Y:S01]  /*0150*/  MUFU.RCP64H R5, R29 ;  /* 0x0000001d00057308 */ /* 0x004e220000001800 */
[----:B---3--:R-:W-:-:S03]  /*0160*/  FSETP.GEU.AND P2, PT, |R21|, 6.5827683646048100446e-37, PT ;  /* 0x036000001500780b */ /* 0x008fc60003f4e200 */
[----:B0-----:R-:W-:-:S08]  /*0170*/  DFMA R6, -R28, R4, 1 ;  /* 0x3ff000001c06742b */ /* 0x001fd00000000104 */
[----:B------:R-:W-:-:S08]  /*0180*/  DFMA R6, R6, R6, R6 ;  /* 0x000000060606722b */ /* 0x000fd00000000006 */
[----:B------:R-:W-:-:S08]  /*0190*/  DFMA R6, R4, R6, R4 ;  /* 0x000000060406722b */ /* 0x000fd00000000004 */
[----:B------:R-:W-:-:S08]  /*01a0*/  DFMA R4, -R28, R6, 1 ;  /* 0x3ff000001c04742b */ /* 0x000fd00000000106 */
[----:B------:R-:W-:-:S08]  /*01b0*/  DFMA R4, R6, R4, R6 ;  /* 0x000000040604722b */ /* 0x000fd00000000006 */
[----:B------:R-:W-:-:S08]  /*01c0*/  DMUL R6, R20, R4 ;  /* 0x0000000414067228 */ /* 0x000fd00000000000 */
[----:B------:R-:W-:-:S08]  /*01d0*/  DFMA R8, -R28, R6, R20 ;  /* 0x000000061c08722b */ /* 0x000fd00000000114 */
[----:B------:R-:W-:Y:S01]  /*01e0*/  DFMA R6, R4, R8, R6 ;  /* 0x000000080406722b */ /* 0x000fe20000000006 */
[--C-:B------:R-:W-:Y:S02]  /*01f0*/  IMAD.MOV.U32 R4, RZ, RZ, R2.reuse ;  /* 0x000000ffff047224 */ /* 0x100fe400078e0002 */
[----:B------:R-:W-:-:S05]  /*0200*/  IMAD.IADD R2, R3, 0x1, R2 ;  /* 0x0000000103027824 */ /* 0x000fca00078e0202 */
[----:B----4-:R-:W-:Y:S02]  /*0210*/  ISETP.GE.AND P1, PT, R2, UR5, PT ;  /* 0x0000000502007c0c */ /* 0x010fe4000bf26270 */
[----:B------:R-:W-:-:S05]  /*0220*/  FFMA R0, RZ, R29, R7 ;  /* 0x0000001dff007223 */ /* 0x000fca0000000007 */
[----:B------:R-:W-:-:S13]  /*0230*/  FSETP.GT.AND P0, PT, |R0|, 1.469367938527859385e-39, PT ;  /* 0x001000000000780b */ /* 0x000fda0003f04200 */
[----:B------:R-:W-:Y:S05]  /*0240*/  @P0 BRA P2, `(.L_x_59) ;  /* 0x0000000000100947 */ /* 0x000fea0001000000 */
[----:B------:R-:W-:-:S07]  /*0250*/  MOV R0, 0x270 ;  /* 0x0000027000007802 */ /* 0x000fce0000000f00 */
[----:B------:R-:W-:Y:S05]  /*0260*/  CALL.REL.NOINC `($__internal_3_$__cuda_sm20_div_rn_f64_full) ;  /* 0x0000000000247944 */ /* 0x000fea0003c00000 */
[----:B------:R-:W-:Y:S02]  /*0270*/  IMAD.MOV.U32 R6, RZ, RZ, R20 ;  /* 0x000000ffff067224 */ /* 0x000fe400078e0014 */
[----:B------:R-:W-:-:S07]  /*0280*/  IMAD.MOV.U32 R7, RZ, RZ, R21 ;  /* 0x000000ffff077224 */ /* 0x000fce00078e0015 */
.L_x_59:
[----:B------:R-:W-:Y:S05]  /*0290*/  BSYNC.RECONVERGENT B0 ;  /* 0x0000000000007941 */ /* 0x000fea0003800200 */
.L_x_58:
[----:B------:R-:W-:-:S05]  /*02a0*/  IMAD.WIDE R4, R4, 0x8, R12 ;  /* 0x0000000804047825 */ /* 0x000fca00078e020c */
[----:B------:R-:W2:Y:S02]  /*02b0*/  LDG.E.64 R8, desc[UR6][R4.64] ;  /* 0x0000000604087981 */ /* 0x000ea4000c1e1b00 */
[----:B--2---:R-:W-:-:S07]  /*02c0*/  DADD R8, R8, R6 ;  /* 0x0000000008087229 */ /* 0x004fce0000000006 */
[----:B------:R1:W-:Y:S01]  /*02d0*/  STG.E.64 desc[UR6][R4.64], R8 ;  /* 0x0000000804007986 */ /* 0x0003e2000c101b06 */
[----:B------:R-:W-:Y:S05]  /*02e0*/  @!P1 BRA `(.L_x_60) ;  /* 0xfffffffc00809947 */ /* 0x000fea000383ffff */
[----:B------:R-:W-:Y:S05]  /*02f0*/  EXIT ;  /* 0x000000000000794d */ /* 0x000fea0003800000 */
        .weak           $__internal_3_$__cuda_sm20_div_rn_f64_full
        .type           $__internal_3_$__cuda_sm20_div_rn_f64_full,@function
        .size           $__internal_3_$__cuda_sm20_div_rn_f64_full,(.L_x_70 - $__internal_3_$__cuda_sm20_div_rn_f64_full)
$__internal_3_$__cuda_sm20_div_rn_f64_full:
[C---:B------:R-:W-:Y:S01]  /*0300*/  FSETP.GEU.AND P0, PT, |R29|.reuse, 1.469367938527859385e-39, PT ;  /* 0x001000001d00780b */ /* 0x040fe20003f0e200 */
[--C-:B------:R-:W-:Y:S01]  /*0310*/  IMAD.MOV.U32 R8, RZ, RZ, R28.reuse ;  /* 0x000000ffff087224 */ /* 0x100fe200078e001c */
[C---:B------:R-:W-:Y:S01]  /*0320*/  LOP3.LUT R10, R29.reuse, 0x800fffff, RZ, 0xc0, !PT ;  /* 0x800fffff1d0a7812 */ /* 0x040fe200078ec0ff */
[----:B------:R-:W-:Y:S01]  /*0330*/  IMAD.MOV.U32 R9, RZ, RZ, R29 ;  /* 0x000000ffff097224 */ /* 0x000fe200078e001d */
[----:B------:R-:W-:Y:S01]  /*0340*/  BSSY.RECONVERGENT B1, `(.L_x_61) ;  /* 0x0000057000017945 */ /* 0x000fe20003800200 */
[----:B------:R-:W-:Y:S01]  /*0350*/  IMAD.MOV.U32 R7, RZ, RZ, R21 ;  /* 0x000000ffff077224 */ /* 0x000fe200078e0015 */
[----:B------:R-:W-:Y:S01]  /*0360*/  LOP3.LUT R11, R10, 0x3ff00000, RZ, 0xfc, !PT ;  /* 0x3ff000000a0b7812 */ /* 0x000fe200078efcff */
[----:B------:R-:W-:Y:S01]  /*0370*/  IMAD.MOV.U32 R10, RZ, RZ, R28 ;  /* 0x000000ffff0a7224 */ /* 0x000fe200078e001c */
[----:B------:R-:W-:Y:S01]  /*0380*/  LOP3.LUT R28, R29, 0x7ff00000, RZ, 0xc0, !PT ;  /* 0x7ff000001d1c7812 */ /* 0x000fe200078ec0ff */
[----:B------:R-:W-:Y:S01]  /*0390*/  IMAD.MOV.U32 R18, RZ, RZ, 0x1 ;  /* 0x00000001ff127424 */ /* 0x000fe200078e00ff */
[C---:B------:R-:W-:Y:S01]  /*03a0*/  FSETP.GEU.AND P3, PT, |R7|.reuse, 1.469367938527859385e-39, PT ;  /* 0x001000000700780b */ /* 0x040fe20003f6e200 */
[----:B------:R-:W-:Y:S01]  /*03b0*/  IMAD.MOV.U32 R6, RZ, RZ, R20 ;  /* 0x000000ffff067224 */ /* 0x000fe200078e0014 */
[----:B------:R-:W-:Y:S01]  /*03c0*/  LOP3.LUT R5, R7, 0x7ff00000, RZ, 0xc0, !PT ;  /* 0x7ff0000007057812 */ /* 0x000fe200078ec0ff */
[----:B------:R-:W-:Y:S01]  /*03d0*/  @!P0 DMUL R10, R8, 8.98846567431157953865e+307 ;  /* 0x7fe00000080a8828 */ /* 0x000fe20000000000 */
[----:B------:R-:W-:-:S02]  /*03e0*/  IMAD.MOV.U32 R26, RZ, RZ, 0x1ca00000 ;  /* 0x1ca00000ff1a7424 */ /* 0x000fc400078e00ff */
[----:B------:R-:W-:-:S03]  /*03f0*/  ISETP.GE.U32.AND P2, PT, R5, R28, PT ;  /* 0x0000001c0500720c */ /* 0x000fc60003f46070 */
[----:B------:R-:W0:Y:S04]  /*0400*/  MUFU.RCP64H R19, R11 ;  /* 0x0000000b00137308 */ /* 0x000e280000001800 */
[----:B------:R-:W-:Y:S02]  /*0410*/  @!P3 LOP3.LUT R20, R9, 0x7ff00000, RZ, 0xc0, !PT ;  /* 0x7ff000000914b812 */ /* 0x000fe400078ec0ff */
[----:B------:R-:W-:Y:S02]  /*0420*/  @!P0 LOP3.LUT R28, R11, 0x7ff00000, RZ, 0xc0, !PT ;  /* 0x7ff000000b1c8812 */ /* 0x000fe400078ec0ff */
[----:B------:R-:W-:-:S04]  /*0430*/  @!P3 ISETP.GE.U32.AND P4, PT, R5, R20, PT ;  /* 0x000000140500b20c */ /* 0x000fc80003f86070 */
[----:B------:R-:W-:-:S04]  /*0440*/  @!P3 SEL R21, R26, 0x63400000, !P4 ;  /* 0x634000001a15b807 */ /* 0x000fc80006000000 */
[----:B------:R-:W-:Y:S01]  /*0450*/  @!P3 LOP3.LUT R24, R21, 0x80000000, R7, 0xf8, !PT ;  /* 0x800000001518b812 */ /* 0x000fe200078ef807 */
[----:B0-----:R-:W-:-:S03]  /*0460*/  DFMA R22, R18, -R10, 1 ;  /* 0x3ff000001216742b */ /* 0x001fc6000000080a */
[----:B------:R-:W-:Y:S01]  /*0470*/  @!P3 LOP3.LUT R25, R24, 0x100000, RZ, 0xfc, !PT ;  /* 0x001000001819b812 */ /* 0x000fe200078efcff */
[----:B------:R-:W-:-:S04]  /*0480*/  @!P3 IMAD.MOV.U32 R24, RZ, RZ, RZ ;  /* 0x000000ffff18b224 */ /* 0x000fc800078e00ff */
[----:B------:R-:W-:-:S08]  /*0490*/  DFMA R22, R22, R22, R22 ;  /* 0x000000161616722b */ /* 0x000fd00000000016 */
[----:B------:R-:W-:Y:S01]  /*04a0*/  DFMA R22, R18, R22, R18 ;  /* 0x000000161216722b */ /* 0x000fe20000000012 */
[----:B------:R-:W-:Y:S01]  /*04b0*/  SEL R19, R26, 0x63400000, !P2 ;  /* 0x634000001a137807 */ /* 0x000fe20005000000 */
[----:B------:R-:W-:-:S03]  /*04c0*/  IMAD.MOV.U32 R18, RZ, RZ, R6 ;  /* 0x000000ffff127224 */ /* 0x000fc600078e0006 */
[----:B------:R-:W-:-:S03]  /*04d0*/  LOP3.LUT R19, R19, 0x800fffff, R7, 0xf8, !PT ;  /* 0x800fffff13137812 */ /* 0x000fc600078ef807 */
[----:B------:R-:W-:-:S03]  /*04e0*/  DFMA R20, R22, -R10, 1 ;  /* 0x3ff000001614742b */ /* 0x000fc6000000080a */
[----:B------:R-:W-:-:S05]  /*04f0*/  @!P3 DFMA R18, R18, 2, -R24 ;  /* 0x400000001212b82b */ /* 0x000fca0000000818 */
[----:B------:R-:W-:-:S08]  /*0500*/  DFMA R20, R22, R20, R22 ;  /* 0x000000141614722b */ /* 0x000fd00000000016 */
[----:B------:R-:W-:-:S08]  /*0510*/  DMUL R22, R20, R18 ;  /* 0x0000001214167228 */ /* 0x000fd00000000000 */
[----:B------:R-:W-:-:S08]  /*0520*/  DFMA R24, R22, -R10, R18 ;  /* 0x8000000a1618722b */ /* 0x000fd00000000012 */
[----:B------:R-:W-:Y:S01]  /*0530*/  DFMA R24, R20, R24, R22 ;  /* 0x000000181418722b */ /* 0x000fe20000000016 */
[----:B------:R-:W-:Y:S01]  /*0540*/  IMAD.MOV.U32 R23, RZ, RZ, R5 ;  /* 0x000000ffff177224 */ /* 0x000fe200078e0005 */
[----:B------:R-:W-:-:S05]  /*0550*/  @!P3 LOP3.LUT R23, R19, 0x7ff00000, RZ, 0xc0, !PT ;  /* 0x7ff000001317b812 */ /* 0x000fca00078ec0ff */
[----:B------:R-:W-:-:S05]  /*0560*/  VIADD R20, R23, 0xffffffff ;  /* 0xffffffff17147836 */ /* 0x000fca0000000000 */
[----:B------:R-:W-:Y:S01]  /*0570*/  ISETP.GT.U32.AND P0, PT, R20, 0x7feffffe, PT ;  /* 0x7feffffe1400780c */ /* 0x000fe20003f04070 */
[----:B------:R-:W-:-:S05]  /*0580*/  VIADD R20, R28, 0xffffffff ;  /* 0xffffffff1c147836 */ /* 0x000fca0000000000 */
[----:B------:R-:W-:-:S13]  /*0590*/  ISETP.GT.U32.OR P0, PT, R20, 0x7feffffe, P0 ;  /* 0x7feffffe1400780c */ /* 0x000fda0000704470 */
[----:B------:R-:W-:Y:S05]  /*05a0*/  @P0 BRA `(.L_x_62) ;  /* 0x00000000006c0947 */ /* 0x000fea0003800000 */
[----:B------:R-:W-:-:S04]  /*05b0*/  LOP3.LUT R20, R9, 0x7ff00000, RZ, 0xc0, !PT ;  /* 0x7ff0000009147812 */ /* 0x000fc800078ec0ff */
[CC--:B------:R-:W-:Y:S02]  /*05c0*/  VIADDMNMX R6, R5.reuse, -R20.reuse, 0xb9600000, !PT ;  /* 0xb960000005067446 */ /* 0x0c0fe40007800914 */
[----:B------:R-:W-:Y:S02]  /*05d0*/  ISETP.GE.U32.AND P0, PT, R5, R20, PT ;  /* 0x000000140500720c */ /* 0x000fe40003f06070 */
[----:B------:R-:W-:Y:S01]  /*05e0*/  VIMNMX R5, PT, PT, R6, 0x46a00000, PT ;  /* 0x46a0000006057848 */ /* 0x000fe20003fe0100 */
[----:B------:R-:W-:Y:S01]  /*05f0*/  IMAD.MOV.U32 R6, RZ, RZ, RZ ;  /* 0x000000ffff067224 */ /* 0x000fe200078e00ff */
[----:B------:R-:W-:-:S05]  /*0600*/  SEL R26, R26, 0x63400000, !P0 ;  /* 0x634000001a1a7807 */ /* 0x000fca0004000000 */
[----:B------:R-:W-:-:S04]  /*0610*/  IMAD.IADD R5, R5, 0x1, -R26 ;  /* 0x0000000105057824 */ /* 0x000fc800078e0a1a */
        /* <DEDUP_REMOVED lines=20> */
.L_x_62:
        /* <DEDUP_REMOVED lines=16> */
.L_x_65:
[----:B------:R-:W-:Y:S01]  /*0860*/  LOP3.LUT R21, R9, 0x80000, RZ, 0xfc, !PT ;  /* 0x0008000009157812 */ /* 0x000fe200078efcff */
[----:B------:R-:W-:Y:S01]  /*0870*/  IMAD.MOV.U32 R20, RZ, RZ, R8 ;  /* 0x000000ffff147224 */ /* 0x000fe200078e0008 */
[----:B------:R-:W-:Y:S06]  /*0880*/  BRA `(.L_x_63) ;  /* 0x0000000000087947 */ /* 0x000fec0003800000 */
.L_x_64:
[----:B------:R-:W-:Y:S01]  /*0890*/  LOP3.LUT R21, R7, 0x80000, RZ, 0xfc, !PT ;  /* 0x0008000007157812 */ /* 0x000fe200078efcff */
[----:B------:R-:W-:-:S07]  /*08a0*/  IMAD.MOV.U32 R20, RZ, RZ, R6 ;  /* 0x000000ffff147224 */ /* 0x000fce00078e0006 */
.L_x_63:
[----:B------:R-:W-:Y:S05]  /*08b0*/  BSYNC.RECONVERGENT B1 ;  /* 0x0000000000017941 */ /* 0x000fea0003800200 */
.L_x_61:
[----:B------:R-:W-:Y:S02]  /*08c0*/  IMAD.MOV.U32 R6, RZ, RZ, R0 ;  /* 0x000000ffff067224 */ /* 0x000fe400078e0000 */
[----:B------:R-:W-:-:S04]  /*08d0*/  IMAD.MOV.U32 R7, RZ, RZ, 0x0 ;  /* 0x00000000ff077424 */ /* 0x000fc800078e00ff */
[----:B------:R-:W-:Y:S05]  /*08e0*/  RET.REL.NODEC R6 `(_Z17VecScaleKernelGSLPdS_S_i) ;  /* 0xfffffff406c47950 */ /* 0x000fea0003c3ffff */
.L_x_66:
        /* <DEDUP_REMOVED lines=9> */
.L_x_70:


//--------------------- .nv.global.init           --------------------------
	.section	.nv.global.init,"aw",@progbits
.nv.global.init:
	.type		$str$1,@object
	.size		$str$1,($str - $str$1)
$str$1:
        /*0000*/ 	.byte	0x50, 0x72, 0x69, 0x6e, 0x74, 0x41, 0x52, 0x52, 0x41, 0x59, 0x44, 0x45, 0x56, 0x49, 0x43, 0x45
        /*0010*/ 	.byte	0x20, 0x25, 0x64, 0x20, 0x25, 0x6c, 0x66, 0x0a, 0x00
	.type		$str,@object
	.size		$str,(.L_0 - $str)
$str:
        /*0019*/ 	.byte	0x48, 0x65, 0x6c, 0x6c, 0x6f, 0x20, 0x77, 0x6f, 0x72, 0x6c, 0x64, 0x20, 0x25, 0x64, 0x20, 0x25
        /*0029*/ 	.byte	0x6c, 0x66, 0x20, 0x25, 0x6c, 0x66, 0x20, 0x25, 0x6c, 0x66, 0x0a, 0x00
.L_0:


//--------------------- .nv.shared.reserved.0     --------------------------
	.section	.nv.shared.reserved.0,"aw",@nobits
	.weak		__nv_reservedSMEM_offset_0_alias
	.size		__nv_reservedSMEM_offset_0_alias, 0, 64
	.other		__nv_reservedSMEM_offset_0_alias,@"STO_CUDA_RESERVED_SHARED STV_DEFAULT"
__nv_reservedSMEM_offset_0_alias:
	.zero		0
	.zero		64


//--------------------- .nv.constant0.VecScaleKernelWithNorms2 --------------------------
	.section	.nv.constant0.VecScaleKernelWithNorms2,"a",@progbits
	.sectionflags	@""
	.align	4
.nv.constant0.VecScaleKernelWithNorms2:
	.zero		956


//--------------------- .nv.constant0.VecScaleKernelWithNorms1 --------------------------
	.section	.nv.constant0.VecScaleKernelWithNorms1,"a",@progbits
	.sectionflags	@""
	.align	4
.nv.constant0.VecScaleKernelWithNorms1:
	.zero		956


//--------------------- .nv.constant0.VecScaleKernel --------------------------
	.section	.nv.constant0.VecScaleKernel,"a",@progbits
	.sectionflags	@""
	.align	4
.nv.constant0.VecScaleKernel:
	.zero		924


//--------------------- .nv.constant0._Z22PrintDeviceArrayKernelPdi --------------------------
	.section	.nv.constant0._Z22PrintDeviceArrayKernelPdi,"a",@progbits
	.sectionflags	@""
	.align	4
.nv.constant0._Z22PrintDeviceArrayKernelPdi:
	.zero		908


//--------------------- .nv.constant0._Z5dummyPdS_S_i --------------------------
	.section	.nv.constant0._Z5dummyPdS_S_i,"a",@progbits
	.sectionflags	@""
	.align	4
.nv.constant0._Z5dummyPdS_S_i:
	.zero		924


//--------------------- .nv.constant0._Z17VecScaleKernelGSLPdS_S_i --------------------------
	.section	.nv.constant0._Z17VecScaleKernelGSLPdS_S_i,"a",@progbits
	.sectionflags	@""
	.align	4
.nv.constant0._Z17VecScaleKernelGSLPdS_S_i:
	.zero		924


//--------------------- SYMBOLS --------------------------

	.type		.nv.reservedSmem.offset0,@object
	.size		.nv.reservedSmem.offset0,0x4
	.type		vprintf,@function
